//
// Generated by NVIDIA NVVM Compiler
//
// Compiler Build ID: CL-36424714
// Cuda compilation tools, release 13.0, V13.0.88
// Based on NVVM 20.0.0
//

.version 9.0
.target sm_100
.address_size 64

	// .globl	_Z20transformacao_linearPdS_S_iiii

.visible .entry _Z20transformacao_linearPdS_S_iiii(
	.param .u64 .ptr .align 1 _Z20transformacao_linearPdS_S_iiii_param_0,
	.param .u64 .ptr .align 1 _Z20transformacao_linearPdS_S_iiii_param_1,
	.param .u64 .ptr .align 1 _Z20transformacao_linearPdS_S_iiii_param_2,
	.param .u32 _Z20transformacao_linearPdS_S_iiii_param_3,
	.param .u32 _Z20transformacao_linearPdS_S_iiii_param_4,
	.param .u32 _Z20transformacao_linearPdS_S_iiii_param_5,
	.param .u32 _Z20transformacao_linearPdS_S_iiii_param_6
)
{
	.reg .pred 	%p<15>;
	.reg .b32 	%r<57>;
	.reg .b64 	%rd<43>;
	.reg .b64 	%fd<112>;

	ld.param.u64 	%rd11, [_Z20transformacao_linearPdS_S_iiii_param_0];
	ld.param.u64 	%rd12, [_Z20transformacao_linearPdS_S_iiii_param_1];
	ld.param.u64 	%rd10, [_Z20transformacao_linearPdS_S_iiii_param_2];
	ld.param.u32 	%r29, [_Z20transformacao_linearPdS_S_iiii_param_3];
	ld.param.u32 	%r27, [_Z20transformacao_linearPdS_S_iiii_param_4];
	ld.param.u32 	%r28, [_Z20transformacao_linearPdS_S_iiii_param_5];
	ld.param.u32 	%r30, [_Z20transformacao_linearPdS_S_iiii_param_6];
	cvta.to.global.u64 	%rd1, %rd12;
	cvta.to.global.u64 	%rd2, %rd11;
	mov.u32 	%r31, %tid.x;
	mov.u32 	%r32, %ntid.x;
	mov.u32 	%r33, %ctaid.x;
	mad.lo.s32 	%r1, %r32, %r33, %r31;
	mov.u32 	%r34, %tid.y;
	mov.u32 	%r35, %ntid.y;
	mov.u32 	%r36, %ctaid.y;
	mad.lo.s32 	%r37, %r35, %r36, %r34;
	mov.u32 	%r38, %tid.z;
	mov.u32 	%r39, %ntid.z;
	mov.u32 	%r40, %ctaid.z;
	mad.lo.s32 	%r3, %r39, %r40, %r38;
	setp.ge.s32 	%p1, %r1, %r30;
	setp.ge.s32 	%p2, %r37, %r29;
	or.pred  	%p3, %p1, %p2;
	setp.ge.s32 	%p4, %r3, %r28;
	or.pred  	%p5, %p4, %p3;
	@%p5 bra 	$L__BB0_15;
	setp.lt.s32 	%p6, %r27, 1;
	mov.f64 	%fd111, 0d0000000000000000;
	@%p6 bra 	$L__BB0_14;
	mad.lo.s32 	%r42, %r28, %r1, %r3;
	mul.lo.s32 	%r4, %r42, %r27;
	mul.lo.s32 	%r5, %r27, %r37;
	and.b32  	%r6, %r27, 15;
	setp.lt.u32 	%p7, %r27, 16;
	mov.f64 	%fd111, 0d0000000000000000;
	mov.b32 	%r53, 0;
	@%p7 bra 	$L__BB0_5;
	and.b32  	%r53, %r27, 2147483632;
	neg.s32 	%r51, %r53;
	add.s64 	%rd3, %rd2, 64;
	mul.wide.u32 	%rd13, %r5, 8;
	add.s64 	%rd14, %rd13, %rd1;
	add.s64 	%rd41, %rd14, 64;
	mov.f64 	%fd111, 0d0000000000000000;
	mov.u32 	%r50, %r4;
$L__BB0_4:
	.pragma "nounroll";
	mul.wide.s32 	%rd15, %r50, 8;
	add.s64 	%rd16, %rd3, %rd15;
	ld.global.f64 	%fd18, [%rd16+-64];
	ld.global.f64 	%fd19, [%rd41+-64];
	fma.rn.f64 	%fd20, %fd18, %fd19, %fd111;
	ld.global.f64 	%fd21, [%rd16+-56];
	ld.global.f64 	%fd22, [%rd41+-56];
	fma.rn.f64 	%fd23, %fd21, %fd22, %fd20;
	ld.global.f64 	%fd24, [%rd16+-48];
	ld.global.f64 	%fd25, [%rd41+-48];
	fma.rn.f64 	%fd26, %fd24, %fd25, %fd23;
	ld.global.f64 	%fd27, [%rd16+-40];
	ld.global.f64 	%fd28, [%rd41+-40];
	fma.rn.f64 	%fd29, %fd27, %fd28, %fd26;
	ld.global.f64 	%fd30, [%rd16+-32];
	ld.global.f64 	%fd31, [%rd41+-32];
	fma.rn.f64 	%fd32, %fd30, %fd31, %fd29;
	ld.global.f64 	%fd33, [%rd16+-24];
	ld.global.f64 	%fd34, [%rd41+-24];
	fma.rn.f64 	%fd35, %fd33, %fd34, %fd32;
	ld.global.f64 	%fd36, [%rd16+-16];
	ld.global.f64 	%fd37, [%rd41+-16];
	fma.rn.f64 	%fd38, %fd36, %fd37, %fd35;
	ld.global.f64 	%fd39, [%rd16+-8];
	ld.global.f64 	%fd40, [%rd41+-8];
	fma.rn.f64 	%fd41, %fd39, %fd40, %fd38;
	ld.global.f64 	%fd42, [%rd16];
	ld.global.f64 	%fd43, [%rd41];
	fma.rn.f64 	%fd44, %fd42, %fd43, %fd41;
	ld.global.f64 	%fd45, [%rd16+8];
	ld.global.f64 	%fd46, [%rd41+8];
	fma.rn.f64 	%fd47, %fd45, %fd46, %fd44;
	ld.global.f64 	%fd48, [%rd16+16];
	ld.global.f64 	%fd49, [%rd41+16];
	fma.rn.f64 	%fd50, %fd48, %fd49, %fd47;
	ld.global.f64 	%fd51, [%rd16+24];
	ld.global.f64 	%fd52, [%rd41+24];
	fma.rn.f64 	%fd53, %fd51, %fd52, %fd50;
	ld.global.f64 	%fd54, [%rd16+32];
	ld.global.f64 	%fd55, [%rd41+32];
	fma.rn.f64 	%fd56, %fd54, %fd55, %fd53;
	ld.global.f64 	%fd57, [%rd16+40];
	ld.global.f64 	%fd58, [%rd41+40];
	fma.rn.f64 	%fd59, %fd57, %fd58, %fd56;
	ld.global.f64 	%fd60, [%rd16+48];
	ld.global.f64 	%fd61, [%rd41+48];
	fma.rn.f64 	%fd62, %fd60, %fd61, %fd59;
	ld.global.f64 	%fd63, [%rd16+56];
	ld.global.f64 	%fd64, [%rd41+56];
	fma.rn.f64 	%fd111, %fd63, %fd64, %fd62;
	add.s32 	%r51, %r51, 16;
	add.s32 	%r50, %r50, 16;
	add.s64 	%rd41, %rd41, 128;
	setp.ne.s32 	%p8, %r51, 0;
	@%p8 bra 	$L__BB0_4;
$L__BB0_5:
	setp.eq.s32 	%p9, %r6, 0;
	@%p9 bra 	$L__BB0_14;
	and.b32  	%r14, %r27, 7;
	setp.lt.u32 	%p10, %r6, 8;
	@%p10 bra 	$L__BB0_8;
	add.s32 	%r43, %r53, %r4;
	mul.wide.s32 	%rd17, %r43, 8;
	add.s64 	%rd18, %rd2, %rd17;
	ld.global.f64 	%fd66, [%rd18];
	add.s32 	%r44, %r53, %r5;
	mul.wide.u32 	%rd19, %r44, 8;
	add.s64 	%rd20, %rd1, %rd19;
	ld.global.f64 	%fd67, [%rd20];
	fma.rn.f64 	%fd68, %fd66, %fd67, %fd111;
	ld.global.f64 	%fd69, [%rd18+8];
	cvt.u64.u32 	%rd21, %r5;
	cvt.u64.u32 	%rd22, %r53;
	add.s64 	%rd23, %rd22, %rd21;
	shl.b64 	%rd24, %rd23, 3;
	add.s64 	%rd25, %rd1, %rd24;
	ld.global.f64 	%fd70, [%rd25+8];
	fma.rn.f64 	%fd71, %fd69, %fd70, %fd68;
	ld.global.f64 	%fd72, [%rd18+16];
	ld.global.f64 	%fd73, [%rd25+16];
	fma.rn.f64 	%fd74, %fd72, %fd73, %fd71;
	ld.global.f64 	%fd75, [%rd18+24];
	ld.global.f64 	%fd76, [%rd25+24];
	fma.rn.f64 	%fd77, %fd75, %fd76, %fd74;
	ld.global.f64 	%fd78, [%rd18+32];
	ld.global.f64 	%fd79, [%rd25+32];
	fma.rn.f64 	%fd80, %fd78, %fd79, %fd77;
	ld.global.f64 	%fd81, [%rd18+40];
	ld.global.f64 	%fd82, [%rd25+40];
	fma.rn.f64 	%fd83, %fd81, %fd82, %fd80;
	ld.global.f64 	%fd84, [%rd18+48];
	ld.global.f64 	%fd85, [%rd25+48];
	fma.rn.f64 	%fd86, %fd84, %fd85, %fd83;
	ld.global.f64 	%fd87, [%rd18+56];
	ld.global.f64 	%fd88, [%rd25+56];
	fma.rn.f64 	%fd111, %fd87, %fd88, %fd86;
	add.s32 	%r53, %r53, 8;
$L__BB0_8:
	setp.eq.s32 	%p11, %r14, 0;
	@%p11 bra 	$L__BB0_14;
	and.b32  	%r17, %r27, 3;
	setp.lt.u32 	%p12, %r14, 4;
	@%p12 bra 	$L__BB0_11;
	add.s32 	%r45, %r53, %r4;
	mul.wide.s32 	%rd26, %r45, 8;
	add.s64 	%rd27, %rd2, %rd26;
	ld.global.f64 	%fd90, [%rd27];
	add.s32 	%r46, %r53, %r5;
	mul.wide.u32 	%rd28, %r46, 8;
	add.s64 	%rd29, %rd1, %rd28;
	ld.global.f64 	%fd91, [%rd29];
	fma.rn.f64 	%fd92, %fd90, %fd91, %fd111;
	ld.global.f64 	%fd93, [%rd27+8];
	cvt.u64.u32 	%rd30, %r5;
	cvt.u64.u32 	%rd31, %r53;
	add.s64 	%rd32, %rd31, %rd30;
	shl.b64 	%rd33, %rd32, 3;
	add.s64 	%rd34, %rd1, %rd33;
	ld.global.f64 	%fd94, [%rd34+8];
	fma.rn.f64 	%fd95, %fd93, %fd94, %fd92;
	ld.global.f64 	%fd96, [%rd27+16];
	ld.global.f64 	%fd97, [%rd34+16];
	fma.rn.f64 	%fd98, %fd96, %fd97, %fd95;
	ld.global.f64 	%fd99, [%rd27+24];
	ld.global.f64 	%fd100, [%rd34+24];
	fma.rn.f64 	%fd111, %fd99, %fd100, %fd98;
	add.s32 	%r53, %r53, 4;
$L__BB0_11:
	setp.eq.s32 	%p13, %r17, 0;
	@%p13 bra 	$L__BB0_14;
	add.s32 	%r47, %r53, %r5;
	mul.wide.u32 	%rd35, %r47, 8;
	add.s64 	%rd42, %rd1, %rd35;
	add.s32 	%r56, %r53, %r4;
	neg.s32 	%r55, %r17;
$L__BB0_13:
	.pragma "nounroll";
	mul.wide.s32 	%rd36, %r56, 8;
	add.s64 	%rd37, %rd2, %rd36;
	ld.global.f64 	%fd101, [%rd37];
	ld.global.f64 	%fd102, [%rd42];
	fma.rn.f64 	%fd111, %fd101, %fd102, %fd111;
	add.s64 	%rd42, %rd42, 8;
	add.s32 	%r56, %r56, 1;
	add.s32 	%r55, %r55, 1;
	setp.ne.s32 	%p14, %r55, 0;
	@%p14 bra 	$L__BB0_13;
$L__BB0_14:
	mad.lo.s32 	%r48, %r29, %r1, %r37;
	mad.lo.s32 	%r49, %r48, %r28, %r3;
	cvta.to.global.u64 	%rd38, %rd10;
	mul.wide.s32 	%rd39, %r49, 8;
	add.s64 	%rd40, %rd38, %rd39;
	st.global.f64 	[%rd40], %fd111;
$L__BB0_15:
	ret;

}
	// .globl	_Z8transporPdS_iii
.visible .entry _Z8transporPdS_iii(
	.param .u64 .ptr .align 1 _Z8transporPdS_iii_param_0,
	.param .u64 .ptr .align 1 _Z8transporPdS_iii_param_1,
	.param .u32 _Z8transporPdS_iii_param_2,
	.param .u32 _Z8transporPdS_iii_param_3,
	.param .u32 _Z8transporPdS_iii_param_4
)
{
	.reg .pred 	%p<6>;
	.reg .b32 	%r<22>;
	.reg .b64 	%rd<9>;
	.reg .b64 	%fd<2>;

	ld.param.u64 	%rd1, [_Z8transporPdS_iii_param_0];
	ld.param.u64 	%rd2, [_Z8transporPdS_iii_param_1];
	ld.param.u32 	%r6, [_Z8transporPdS_iii_param_2];
	ld.param.u32 	%r5, [_Z8transporPdS_iii_param_3];
	ld.param.u32 	%r7, [_Z8transporPdS_iii_param_4];
	mov.u32 	%r8, %tid.x;
	mov.u32 	%r9, %ntid.x;
	mov.u32 	%r10, %ctaid.x;
	mad.lo.s32 	%r1, %r9, %r10, %r8;
	mov.u32 	%r11, %tid.y;
	mov.u32 	%r12, %ntid.y;
	mov.u32 	%r13, %ctaid.y;
	mad.lo.s32 	%r14, %r12, %r13, %r11;
	mov.u32 	%r15, %tid.z;
	mov.u32 	%r16, %ntid.z;
	mov.u32 	%r17, %ctaid.z;
	mad.lo.s32 	%r3, %r16, %r17, %r15;
	setp.ge.s32 	%p1, %r1, %r7;
	setp.ge.s32 	%p2, %r14, %r6;
	or.pred  	%p3, %p1, %p2;
	setp.ge.s32 	%p4, %r3, %r5;
	or.pred  	%p5, %p4, %p3;
	@%p5 bra 	$L__BB1_2;
	cvta.to.global.u64 	%rd3, %rd1;
	cvta.to.global.u64 	%rd4, %rd2;
	mad.lo.s32 	%r18, %r6, %r1, %r14;
	mad.lo.s32 	%r19, %r18, %r5, %r3;
	mul.wide.s32 	%rd5, %r19, 8;
	add.s64 	%rd6, %rd3, %rd5;
	ld.global.f64 	%fd1, [%rd6];
	mad.lo.s32 	%r20, %r5, %r1, %r3;
	mad.lo.s32 	%r21, %r20, %r6, %r14;
	mul.wide.s32 	%rd7, %r21, 8;
	add.s64 	%rd8, %rd4, %rd7;
	st.global.f64 	[%rd8], %fd1;
$L__BB1_2:
	ret;

}
	// .globl	_Z22primeira_multiplicacaoPdS_S_iiidi
.visible .entry _Z22primeira_multiplicacaoPdS_S_iiidi(
	.param .u64 .ptr .align 1 _Z22primeira_multiplicacaoPdS_S_iiidi_param_0,
	.param .u64 .ptr .align 1 _Z22primeira_multiplicacaoPdS_S_iiidi_param_1,
	.param .u64 .ptr .align 1 _Z22primeira_multiplicacaoPdS_S_iiidi_param_2,
	.param .u32 _Z22primeira_multiplicacaoPdS_S_iiidi_param_3,
	.param .u32 _Z22primeira_multiplicacaoPdS_S_iiidi_param_4,
	.param .u32 _Z22primeira_multiplicacaoPdS_S_iiidi_param_5,
	.param .f64 _Z22primeira_multiplicacaoPdS_S_iiidi_param_6,
	.param .u32 _Z22primeira_multiplicacaoPdS_S_iiidi_param_7
)
{
	.reg .pred 	%p<16>;
	.reg .b32 	%r<64>;
	.reg .b64 	%rd<42>;
	.reg .b64 	%fd<71>;

	ld.param.u64 	%rd4, [_Z22primeira_multiplicacaoPdS_S_iiidi_param_0];
	ld.param.u64 	%rd5, [_Z22primeira_multiplicacaoPdS_S_iiidi_param_1];
	ld.param.u64 	%rd6, [_Z22primeira_multiplicacaoPdS_S_iiidi_param_2];
	ld.param.u32 	%r24, [_Z22primeira_multiplicacaoPdS_S_iiidi_param_3];
	ld.param.u32 	%r27, [_Z22primeira_multiplicacaoPdS_S_iiidi_param_4];
	ld.param.u32 	%r26, [_Z22primeira_multiplicacaoPdS_S_iiidi_param_5];
	ld.param.u32 	%r28, [_Z22primeira_multiplicacaoPdS_S_iiidi_param_7];
	cvta.to.global.u64 	%rd1, %rd5;
	cvta.to.global.u64 	%rd2, %rd4;
	cvta.to.global.u64 	%rd3, %rd6;
	mov.u32 	%r29, %tid.x;
	mov.u32 	%r30, %ntid.x;
	mov.u32 	%r31, %ctaid.x;
	mad.lo.s32 	%r1, %r30, %r31, %r29;
	mov.u32 	%r2, %tid.y;
	mov.u32 	%r32, %ntid.y;
	mov.u32 	%r33, %ctaid.y;
	mul.lo.s32 	%r3, %r32, %r33;
	add.s32 	%r34, %r3, %r2;
	mov.u32 	%r35, %tid.z;
	mov.u32 	%r36, %ntid.z;
	mov.u32 	%r37, %ctaid.z;
	mad.lo.s32 	%r5, %r36, %r37, %r35;
	setp.ge.s32 	%p1, %r1, %r28;
	setp.ge.s32 	%p2, %r34, %r27;
	or.pred  	%p3, %p1, %p2;
	setp.ge.s32 	%p4, %r5, %r24;
	or.pred  	%p5, %p4, %p3;
	@%p5 bra 	$L__BB2_16;
	setp.gt.u32 	%p6, %r34, %r5;
	@%p6 bra 	$L__BB2_15;
	setp.lt.s32 	%p7, %r26, 1;
	mov.f64 	%fd70, 0d0000000000000000;
	@%p7 bra 	$L__BB2_14;
	mad.lo.s32 	%r39, %r24, %r1, %r5;
	mul.lo.s32 	%r6, %r39, %r26;
	mul.lo.s32 	%r7, %r26, %r1;
	and.b32  	%r8, %r26, 7;
	setp.lt.u32 	%p8, %r26, 8;
	mov.f64 	%fd70, 0d0000000000000000;
	mov.b32 	%r62, 0;
	@%p8 bra 	$L__BB2_6;
	and.b32  	%r40, %r26, 2147483640;
	neg.s32 	%r60, %r40;
	mul.lo.s32 	%r41, %r26, %r27;
	mad.lo.s32 	%r42, %r41, %r1, %r2;
	add.s32 	%r59, %r42, %r3;
	mov.f64 	%fd70, 0d0000000000000000;
	mul.wide.s32 	%rd11, %r27, 8;
	mov.u32 	%r58, %r6;
$L__BB2_5:
	.pragma "nounroll";
	and.b32  	%r62, %r26, 2147483640;
	mul.wide.s32 	%rd7, %r58, 8;
	add.s64 	%rd8, %rd2, %rd7;
	ld.global.f64 	%fd18, [%rd8];
	mul.wide.s32 	%rd9, %r59, 8;
	add.s64 	%rd10, %rd1, %rd9;
	ld.global.f64 	%fd19, [%rd10];
	fma.rn.f64 	%fd20, %fd18, %fd19, %fd70;
	ld.global.f64 	%fd21, [%rd8+8];
	add.s64 	%rd12, %rd10, %rd11;
	ld.global.f64 	%fd22, [%rd12];
	fma.rn.f64 	%fd23, %fd21, %fd22, %fd20;
	ld.global.f64 	%fd24, [%rd8+16];
	add.s64 	%rd13, %rd12, %rd11;
	ld.global.f64 	%fd25, [%rd13];
	fma.rn.f64 	%fd26, %fd24, %fd25, %fd23;
	ld.global.f64 	%fd27, [%rd8+24];
	add.s64 	%rd14, %rd13, %rd11;
	ld.global.f64 	%fd28, [%rd14];
	fma.rn.f64 	%fd29, %fd27, %fd28, %fd26;
	ld.global.f64 	%fd30, [%rd8+32];
	add.s64 	%rd15, %rd14, %rd11;
	ld.global.f64 	%fd31, [%rd15];
	fma.rn.f64 	%fd32, %fd30, %fd31, %fd29;
	ld.global.f64 	%fd33, [%rd8+40];
	add.s64 	%rd16, %rd15, %rd11;
	ld.global.f64 	%fd34, [%rd16];
	fma.rn.f64 	%fd35, %fd33, %fd34, %fd32;
	ld.global.f64 	%fd36, [%rd8+48];
	add.s64 	%rd17, %rd16, %rd11;
	ld.global.f64 	%fd37, [%rd17];
	fma.rn.f64 	%fd38, %fd36, %fd37, %fd35;
	ld.global.f64 	%fd39, [%rd8+56];
	add.s64 	%rd18, %rd17, %rd11;
	ld.global.f64 	%fd40, [%rd18];
	fma.rn.f64 	%fd70, %fd39, %fd40, %fd38;
	add.s32 	%r60, %r60, 8;
	shl.b32 	%r43, %r27, 3;
	add.s32 	%r59, %r59, %r43;
	add.s32 	%r58, %r58, 8;
	setp.ne.s32 	%p9, %r60, 0;
	@%p9 bra 	$L__BB2_5;
$L__BB2_6:
	setp.eq.s32 	%p10, %r8, 0;
	@%p10 bra 	$L__BB2_14;
	and.b32  	%r19, %r26, 3;
	setp.lt.u32 	%p11, %r8, 4;
	@%p11 bra 	$L__BB2_9;
	add.s32 	%r44, %r62, %r6;
	mul.wide.s32 	%rd19, %r44, 8;
	add.s64 	%rd20, %rd2, %rd19;
	ld.global.f64 	%fd42, [%rd20];
	add.s32 	%r45, %r62, %r7;
	mad.lo.s32 	%r46, %r45, %r27, %r34;
	mul.wide.s32 	%rd21, %r46, 8;
	add.s64 	%rd22, %rd1, %rd21;
	ld.global.f64 	%fd43, [%rd22];
	fma.rn.f64 	%fd44, %fd42, %fd43, %fd70;
	ld.global.f64 	%fd45, [%rd20+8];
	mul.wide.s32 	%rd23, %r27, 8;
	add.s64 	%rd24, %rd22, %rd23;
	ld.global.f64 	%fd46, [%rd24];
	fma.rn.f64 	%fd47, %fd45, %fd46, %fd44;
	ld.global.f64 	%fd48, [%rd20+16];
	add.s64 	%rd25, %rd24, %rd23;
	ld.global.f64 	%fd49, [%rd25];
	fma.rn.f64 	%fd50, %fd48, %fd49, %fd47;
	ld.global.f64 	%fd51, [%rd20+24];
	add.s64 	%rd26, %rd25, %rd23;
	ld.global.f64 	%fd52, [%rd26];
	fma.rn.f64 	%fd70, %fd51, %fd52, %fd50;
	add.s32 	%r62, %r62, 4;
$L__BB2_9:
	setp.eq.s32 	%p12, %r19, 0;
	@%p12 bra 	$L__BB2_14;
	setp.eq.s32 	%p13, %r19, 1;
	@%p13 bra 	$L__BB2_12;
	add.s32 	%r47, %r62, %r6;
	mul.wide.s32 	%rd27, %r47, 8;
	add.s64 	%rd28, %rd2, %rd27;
	ld.global.f64 	%fd54, [%rd28];
	add.s32 	%r48, %r62, %r7;
	mad.lo.s32 	%r49, %r48, %r27, %r34;
	mul.wide.s32 	%rd29, %r49, 8;
	add.s64 	%rd30, %rd1, %rd29;
	ld.global.f64 	%fd55, [%rd30];
	fma.rn.f64 	%fd56, %fd54, %fd55, %fd70;
	ld.global.f64 	%fd57, [%rd28+8];
	mul.wide.s32 	%rd31, %r27, 8;
	add.s64 	%rd32, %rd30, %rd31;
	ld.global.f64 	%fd58, [%rd32];
	fma.rn.f64 	%fd70, %fd57, %fd58, %fd56;
	add.s32 	%r62, %r62, 2;
$L__BB2_12:
	and.b32  	%r50, %r26, 1;
	setp.eq.b32 	%p14, %r50, 1;
	not.pred 	%p15, %p14;
	@%p15 bra 	$L__BB2_14;
	add.s32 	%r51, %r62, %r6;
	mul.wide.s32 	%rd33, %r51, 8;
	add.s64 	%rd34, %rd2, %rd33;
	ld.global.f64 	%fd59, [%rd34];
	add.s32 	%r52, %r62, %r7;
	mad.lo.s32 	%r53, %r52, %r27, %r34;
	mul.wide.s32 	%rd35, %r53, 8;
	add.s64 	%rd36, %rd1, %rd35;
	ld.global.f64 	%fd60, [%rd36];
	fma.rn.f64 	%fd70, %fd59, %fd60, %fd70;
$L__BB2_14:
	ld.param.f64 	%fd62, [_Z22primeira_multiplicacaoPdS_S_iiidi_param_6];
	div.rn.f64 	%fd61, %fd70, %fd62;
	mad.lo.s32 	%r54, %r24, %r1, %r5;
	mad.lo.s32 	%r55, %r54, %r27, %r34;
	mul.wide.s32 	%rd37, %r55, 8;
	add.s64 	%rd38, %rd3, %rd37;
	st.global.f64 	[%rd38], %fd61;
	bra.uni 	$L__BB2_16;
$L__BB2_15:
	mad.lo.s32 	%r56, %r24, %r1, %r5;
	mad.lo.s32 	%r57, %r56, %r27, %r34;
	mul.wide.s32 	%rd39, %r57, 8;
	add.s64 	%rd40, %rd3, %rd39;
	mov.b64 	%rd41, -4503599627370496;
	st.global.u64 	[%rd40], %rd41;
$L__BB2_16:
	ret;

}
	// .globl	_Z7softmaxPdiii
.visible .entry _Z7softmaxPdiii(
	.param .u64 .ptr .align 1 _Z7softmaxPdiii_param_0,
	.param .u32 _Z7softmaxPdiii_param_1,
	.param .u32 _Z7softmaxPdiii_param_2,
	.param .u32 _Z7softmaxPdiii_param_3
)
{
	.reg .pred 	%p<38>;
	.reg .b32 	%r<134>;
	.reg .b32 	%f<13>;
	.reg .b64 	%rd<13>;
	.reg .b64 	%fd<182>;

	ld.param.u64 	%rd7, [_Z7softmaxPdiii_param_0];
	ld.param.u32 	%r39, [_Z7softmaxPdiii_param_1];
	ld.param.u32 	%r38, [_Z7softmaxPdiii_param_2];
	ld.param.u32 	%r40, [_Z7softmaxPdiii_param_3];
	cvta.to.global.u64 	%rd1, %rd7;
	mov.u32 	%r41, %tid.x;
	mov.u32 	%r42, %ntid.x;
	mov.u32 	%r43, %ctaid.x;
	mad.lo.s32 	%r1, %r42, %r43, %r41;
	mov.u32 	%r44, %tid.y;
	mov.u32 	%r45, %ntid.y;
	mov.u32 	%r46, %ctaid.y;
	mad.lo.s32 	%r47, %r45, %r46, %r44;
	setp.ge.s32 	%p1, %r1, %r40;
	setp.ge.s32 	%p2, %r47, %r39;
	or.pred  	%p3, %p1, %p2;
	@%p3 bra 	$L__BB3_42;
	setp.lt.s32 	%p4, %r38, 1;
	mov.f64 	%fd173, 0d0000000000000000;
	@%p4 bra 	$L__BB3_21;
	mad.lo.s32 	%r49, %r39, %r1, %r47;
	mul.lo.s32 	%r3, %r49, %r38;
	setp.eq.s32 	%p5, %r38, 1;
	mov.f64 	%fd173, 0d0000000000000000;
	mov.b32 	%r128, 0;
	@%p5 bra 	$L__BB3_15;
	and.b32  	%r128, %r38, 2147483646;
	neg.s32 	%r130, %r128;
	add.s64 	%rd2, %rd1, 8;
	mov.f64 	%fd173, 0d0000000000000000;
	mov.u32 	%r129, %r3;
$L__BB3_4:
	mul.wide.s32 	%rd8, %r129, 8;
	add.s64 	%rd4, %rd2, %rd8;
	ld.global.f64 	%fd11, [%rd4+-8];
	setp.eq.f64 	%p6, %fd11, 0dFFF0000000000000;
	@%p6 bra 	$L__BB3_9;
	fma.rn.f64 	%fd50, %fd11, 0d3FF71547652B82FE, 0d4338000000000000;
	{
	.reg .b32 %temp; 
	mov.b64 	{%r15, %temp}, %fd50;
	}
	mov.f64 	%fd51, 0dC338000000000000;
	add.rn.f64 	%fd52, %fd50, %fd51;
	fma.rn.f64 	%fd53, %fd52, 0dBFE62E42FEFA39EF, %fd11;
	fma.rn.f64 	%fd54, %fd52, 0dBC7ABC9E3B39803F, %fd53;
	fma.rn.f64 	%fd55, %fd54, 0d3E5ADE1569CE2BDF, 0d3E928AF3FCA213EA;
	fma.rn.f64 	%fd56, %fd55, %fd54, 0d3EC71DEE62401315;
	fma.rn.f64 	%fd57, %fd56, %fd54, 0d3EFA01997C89EB71;
	fma.rn.f64 	%fd58, %fd57, %fd54, 0d3F2A01A014761F65;
	fma.rn.f64 	%fd59, %fd58, %fd54, 0d3F56C16C1852B7AF;
	fma.rn.f64 	%fd60, %fd59, %fd54, 0d3F81111111122322;
	fma.rn.f64 	%fd61, %fd60, %fd54, 0d3FA55555555502A1;
	fma.rn.f64 	%fd62, %fd61, %fd54, 0d3FC5555555555511;
	fma.rn.f64 	%fd63, %fd62, %fd54, 0d3FE000000000000B;
	fma.rn.f64 	%fd64, %fd63, %fd54, 0d3FF0000000000000;
	fma.rn.f64 	%fd65, %fd64, %fd54, 0d3FF0000000000000;
	{
	.reg .b32 %temp; 
	mov.b64 	{%r16, %temp}, %fd65;
	}
	{
	.reg .b32 %temp; 
	mov.b64 	{%temp, %r17}, %fd65;
	}
	shl.b32 	%r50, %r15, 20;
	add.s32 	%r51, %r50, %r17;
	mov.b64 	%fd172, {%r16, %r51};
	{
	.reg .b32 %temp; 
	mov.b64 	{%temp, %r52}, %fd11;
	}
	mov.b32 	%f7, %r52;
	abs.f32 	%f2, %f7;
	setp.lt.f32 	%p7, %f2, 0f4086232B;
	@%p7 bra 	$L__BB3_8;
	setp.lt.f64 	%p8, %fd11, 0d0000000000000000;
	add.f64 	%fd66, %fd11, 0d7FF0000000000000;
	selp.f64 	%fd172, 0d0000000000000000, %fd66, %p8;
	setp.geu.f32 	%p9, %f2, 0f40874800;
	@%p9 bra 	$L__BB3_8;
	shr.u32 	%r53, %r15, 31;
	add.s32 	%r54, %r15, %r53;
	shr.s32 	%r55, %r54, 1;
	shl.b32 	%r56, %r55, 20;
	add.s32 	%r57, %r17, %r56;
	mov.b64 	%fd67, {%r16, %r57};
	sub.s32 	%r58, %r15, %r55;
	shl.b32 	%r59, %r58, 20;
	add.s32 	%r60, %r59, 1072693248;
	mov.b32 	%r61, 0;
	mov.b64 	%fd68, {%r61, %r60};
	mul.f64 	%fd172, %fd68, %fd67;
$L__BB3_8:
	add.f64 	%fd173, %fd173, %fd172;
$L__BB3_9:
	ld.global.f64 	%fd18, [%rd4];
	setp.eq.f64 	%p10, %fd18, 0dFFF0000000000000;
	@%p10 bra 	$L__BB3_14;
	fma.rn.f64 	%fd69, %fd18, 0d3FF71547652B82FE, 0d4338000000000000;
	{
	.reg .b32 %temp; 
	mov.b64 	{%r18, %temp}, %fd69;
	}
	mov.f64 	%fd70, 0dC338000000000000;
	add.rn.f64 	%fd71, %fd69, %fd70;
	fma.rn.f64 	%fd72, %fd71, 0dBFE62E42FEFA39EF, %fd18;
	fma.rn.f64 	%fd73, %fd71, 0dBC7ABC9E3B39803F, %fd72;
	fma.rn.f64 	%fd74, %fd73, 0d3E5ADE1569CE2BDF, 0d3E928AF3FCA213EA;
	fma.rn.f64 	%fd75, %fd74, %fd73, 0d3EC71DEE62401315;
	fma.rn.f64 	%fd76, %fd75, %fd73, 0d3EFA01997C89EB71;
	fma.rn.f64 	%fd77, %fd76, %fd73, 0d3F2A01A014761F65;
	fma.rn.f64 	%fd78, %fd77, %fd73, 0d3F56C16C1852B7AF;
	fma.rn.f64 	%fd79, %fd78, %fd73, 0d3F81111111122322;
	fma.rn.f64 	%fd80, %fd79, %fd73, 0d3FA55555555502A1;
	fma.rn.f64 	%fd81, %fd80, %fd73, 0d3FC5555555555511;
	fma.rn.f64 	%fd82, %fd81, %fd73, 0d3FE000000000000B;
	fma.rn.f64 	%fd83, %fd82, %fd73, 0d3FF0000000000000;
	fma.rn.f64 	%fd84, %fd83, %fd73, 0d3FF0000000000000;
	{
	.reg .b32 %temp; 
	mov.b64 	{%r19, %temp}, %fd84;
	}
	{
	.reg .b32 %temp; 
	mov.b64 	{%temp, %r20}, %fd84;
	}
	shl.b32 	%r62, %r18, 20;
	add.s32 	%r63, %r62, %r20;
	mov.b64 	%fd174, {%r19, %r63};
	{
	.reg .b32 %temp; 
	mov.b64 	{%temp, %r64}, %fd18;
	}
	mov.b32 	%f8, %r64;
	abs.f32 	%f3, %f8;
	setp.lt.f32 	%p11, %f3, 0f4086232B;
	@%p11 bra 	$L__BB3_13;
	setp.lt.f64 	%p12, %fd18, 0d0000000000000000;
	add.f64 	%fd85, %fd18, 0d7FF0000000000000;
	selp.f64 	%fd174, 0d0000000000000000, %fd85, %p12;
	setp.geu.f32 	%p13, %f3, 0f40874800;
	@%p13 bra 	$L__BB3_13;
	shr.u32 	%r65, %r18, 31;
	add.s32 	%r66, %r18, %r65;
	shr.s32 	%r67, %r66, 1;
	shl.b32 	%r68, %r67, 20;
	add.s32 	%r69, %r20, %r68;
	mov.b64 	%fd86, {%r19, %r69};
	sub.s32 	%r70, %r18, %r67;
	shl.b32 	%r71, %r70, 20;
	add.s32 	%r72, %r71, 1072693248;
	mov.b32 	%r73, 0;
	mov.b64 	%fd87, {%r73, %r72};
	mul.f64 	%fd174, %fd87, %fd86;
$L__BB3_13:
	add.f64 	%fd173, %fd173, %fd174;
$L__BB3_14:
	add.s32 	%r130, %r130, 2;
	add.s32 	%r129, %r129, 2;
	setp.eq.s32 	%p14, %r130, 0;
	@%p14 bra 	$L__BB3_15;
	bra.uni 	$L__BB3_4;
$L__BB3_15:
	and.b32  	%r74, %r38, 1;
	setp.eq.b32 	%p15, %r74, 1;
	not.pred 	%p16, %p15;
	@%p16 bra 	$L__BB3_21;
	add.s32 	%r75, %r128, %r3;
	mul.wide.s32 	%rd9, %r75, 8;
	add.s64 	%rd10, %rd1, %rd9;
	ld.global.f64 	%fd3, [%rd10];
	setp.eq.f64 	%p17, %fd3, 0dFFF0000000000000;
	@%p17 bra 	$L__BB3_21;
	fma.rn.f64 	%fd88, %fd3, 0d3FF71547652B82FE, 0d4338000000000000;
	{
	.reg .b32 %temp; 
	mov.b64 	{%r7, %temp}, %fd88;
	}
	mov.f64 	%fd89, 0dC338000000000000;
	add.rn.f64 	%fd90, %fd88, %fd89;
	fma.rn.f64 	%fd91, %fd90, 0dBFE62E42FEFA39EF, %fd3;
	fma.rn.f64 	%fd92, %fd90, 0dBC7ABC9E3B39803F, %fd91;
	fma.rn.f64 	%fd93, %fd92, 0d3E5ADE1569CE2BDF, 0d3E928AF3FCA213EA;
	fma.rn.f64 	%fd94, %fd93, %fd92, 0d3EC71DEE62401315;
	fma.rn.f64 	%fd95, %fd94, %fd92, 0d3EFA01997C89EB71;
	fma.rn.f64 	%fd96, %fd95, %fd92, 0d3F2A01A014761F65;
	fma.rn.f64 	%fd97, %fd96, %fd92, 0d3F56C16C1852B7AF;
	fma.rn.f64 	%fd98, %fd97, %fd92, 0d3F81111111122322;
	fma.rn.f64 	%fd99, %fd98, %fd92, 0d3FA55555555502A1;
	fma.rn.f64 	%fd100, %fd99, %fd92, 0d3FC5555555555511;
	fma.rn.f64 	%fd101, %fd100, %fd92, 0d3FE000000000000B;
	fma.rn.f64 	%fd102, %fd101, %fd92, 0d3FF0000000000000;
	fma.rn.f64 	%fd103, %fd102, %fd92, 0d3FF0000000000000;
	{
	.reg .b32 %temp; 
	mov.b64 	{%r8, %temp}, %fd103;
	}
	{
	.reg .b32 %temp; 
	mov.b64 	{%temp, %r9}, %fd103;
	}
	shl.b32 	%r76, %r7, 20;
	add.s32 	%r77, %r76, %r9;
	mov.b64 	%fd169, {%r8, %r77};
	{
	.reg .b32 %temp; 
	mov.b64 	{%temp, %r78}, %fd3;
	}
	mov.b32 	%f9, %r78;
	abs.f32 	%f1, %f9;
	setp.lt.f32 	%p18, %f1, 0f4086232B;
	@%p18 bra 	$L__BB3_20;
	setp.lt.f64 	%p19, %fd3, 0d0000000000000000;
	add.f64 	%fd104, %fd3, 0d7FF0000000000000;
	selp.f64 	%fd169, 0d0000000000000000, %fd104, %p19;
	setp.geu.f32 	%p20, %f1, 0f40874800;
	@%p20 bra 	$L__BB3_20;
	shr.u32 	%r79, %r7, 31;
	add.s32 	%r80, %r7, %r79;
	shr.s32 	%r81, %r80, 1;
	shl.b32 	%r82, %r81, 20;
	add.s32 	%r83, %r9, %r82;
	mov.b64 	%fd105, {%r8, %r83};
	sub.s32 	%r84, %r7, %r81;
	shl.b32 	%r85, %r84, 20;
	add.s32 	%r86, %r85, 1072693248;
	mov.b32 	%r87, 0;
	mov.b64 	%fd106, {%r87, %r86};
	mul.f64 	%fd169, %fd106, %fd105;
$L__BB3_20:
	add.f64 	%fd173, %fd173, %fd169;
$L__BB3_21:
	setp.lt.s32 	%p21, %r38, 1;
	@%p21 bra 	$L__BB3_42;
	mad.lo.s32 	%r89, %r39, %r1, %r47;
	mul.lo.s32 	%r10, %r89, %r38;
	setp.eq.s32 	%p22, %r38, 1;
	mov.b32 	%r133, 0;
	@%p22 bra 	$L__BB3_35;
	and.b32  	%r133, %r38, 2147483646;
	neg.s32 	%r132, %r133;
	add.s64 	%rd3, %rd1, 8;
	mov.u32 	%r131, %r10;
$L__BB3_24:
	mul.wide.s32 	%rd11, %r131, 8;
	add.s64 	%rd5, %rd3, %rd11;
	ld.global.f64 	%fd25, [%rd5+-8];
	setp.eq.f64 	%p23, %fd25, 0dFFF0000000000000;
	mov.f64 	%fd177, 0d0000000000000000;
	@%p23 bra 	$L__BB3_29;
	fma.rn.f64 	%fd108, %fd25, 0d3FF71547652B82FE, 0d4338000000000000;
	{
	.reg .b32 %temp; 
	mov.b64 	{%r25, %temp}, %fd108;
	}
	mov.f64 	%fd109, 0dC338000000000000;
	add.rn.f64 	%fd110, %fd108, %fd109;
	fma.rn.f64 	%fd111, %fd110, 0dBFE62E42FEFA39EF, %fd25;
	fma.rn.f64 	%fd112, %fd110, 0dBC7ABC9E3B39803F, %fd111;
	fma.rn.f64 	%fd113, %fd112, 0d3E5ADE1569CE2BDF, 0d3E928AF3FCA213EA;
	fma.rn.f64 	%fd114, %fd113, %fd112, 0d3EC71DEE62401315;
	fma.rn.f64 	%fd115, %fd114, %fd112, 0d3EFA01997C89EB71;
	fma.rn.f64 	%fd116, %fd115, %fd112, 0d3F2A01A014761F65;
	fma.rn.f64 	%fd117, %fd116, %fd112, 0d3F56C16C1852B7AF;
	fma.rn.f64 	%fd118, %fd117, %fd112, 0d3F81111111122322;
	fma.rn.f64 	%fd119, %fd118, %fd112, 0d3FA55555555502A1;
	fma.rn.f64 	%fd120, %fd119, %fd112, 0d3FC5555555555511;
	fma.rn.f64 	%fd121, %fd120, %fd112, 0d3FE000000000000B;
	fma.rn.f64 	%fd122, %fd121, %fd112, 0d3FF0000000000000;
	fma.rn.f64 	%fd123, %fd122, %fd112, 0d3FF0000000000000;
	{
	.reg .b32 %temp; 
	mov.b64 	{%r26, %temp}, %fd123;
	}
	{
	.reg .b32 %temp; 
	mov.b64 	{%temp, %r27}, %fd123;
	}
	shl.b32 	%r90, %r25, 20;
	add.s32 	%r91, %r90, %r27;
	mov.b64 	%fd176, {%r26, %r91};
	{
	.reg .b32 %temp; 
	mov.b64 	{%temp, %r92}, %fd25;
	}
	mov.b32 	%f10, %r92;
	abs.f32 	%f4, %f10;
	setp.lt.f32 	%p24, %f4, 0f4086232B;
	@%p24 bra 	$L__BB3_28;
	setp.lt.f64 	%p25, %fd25, 0d0000000000000000;
	add.f64 	%fd124, %fd25, 0d7FF0000000000000;
	selp.f64 	%fd176, 0d0000000000000000, %fd124, %p25;
	setp.geu.f32 	%p26, %f4, 0f40874800;
	@%p26 bra 	$L__BB3_28;
	shr.u32 	%r93, %r25, 31;
	add.s32 	%r94, %r25, %r93;
	shr.s32 	%r95, %r94, 1;
	shl.b32 	%r96, %r95, 20;
	add.s32 	%r97, %r27, %r96;
	mov.b64 	%fd125, {%r26, %r97};
	sub.s32 	%r98, %r25, %r95;
	shl.b32 	%r99, %r98, 20;
	add.s32 	%r100, %r99, 1072693248;
	mov.b32 	%r101, 0;
	mov.b64 	%fd126, {%r101, %r100};
	mul.f64 	%fd176, %fd126, %fd125;
$L__BB3_28:
	div.rn.f64 	%fd177, %fd176, %fd173;
$L__BB3_29:
	st.global.f64 	[%rd5+-8], %fd177;
	ld.global.f64 	%fd32, [%rd5];
	setp.eq.f64 	%p27, %fd32, 0dFFF0000000000000;
	mov.f64 	%fd179, 0d0000000000000000;
	@%p27 bra 	$L__BB3_34;
	fma.rn.f64 	%fd128, %fd32, 0d3FF71547652B82FE, 0d4338000000000000;
	{
	.reg .b32 %temp; 
	mov.b64 	{%r28, %temp}, %fd128;
	}
	mov.f64 	%fd129, 0dC338000000000000;
	add.rn.f64 	%fd130, %fd128, %fd129;
	fma.rn.f64 	%fd131, %fd130, 0dBFE62E42FEFA39EF, %fd32;
	fma.rn.f64 	%fd132, %fd130, 0dBC7ABC9E3B39803F, %fd131;
	fma.rn.f64 	%fd133, %fd132, 0d3E5ADE1569CE2BDF, 0d3E928AF3FCA213EA;
	fma.rn.f64 	%fd134, %fd133, %fd132, 0d3EC71DEE62401315;
	fma.rn.f64 	%fd135, %fd134, %fd132, 0d3EFA01997C89EB71;
	fma.rn.f64 	%fd136, %fd135, %fd132, 0d3F2A01A014761F65;
	fma.rn.f64 	%fd137, %fd136, %fd132, 0d3F56C16C1852B7AF;
	fma.rn.f64 	%fd138, %fd137, %fd132, 0d3F81111111122322;
	fma.rn.f64 	%fd139, %fd138, %fd132, 0d3FA55555555502A1;
	fma.rn.f64 	%fd140, %fd139, %fd132, 0d3FC5555555555511;
	fma.rn.f64 	%fd141, %fd140, %fd132, 0d3FE000000000000B;
	fma.rn.f64 	%fd142, %fd141, %fd132, 0d3FF0000000000000;
	fma.rn.f64 	%fd143, %fd142, %fd132, 0d3FF0000000000000;
	{
	.reg .b32 %temp; 
	mov.b64 	{%r29, %temp}, %fd143;
	}
	{
	.reg .b32 %temp; 
	mov.b64 	{%temp, %r30}, %fd143;
	}
	shl.b32 	%r102, %r28, 20;
	add.s32 	%r103, %r102, %r30;
	mov.b64 	%fd178, {%r29, %r103};
	{
	.reg .b32 %temp; 
	mov.b64 	{%temp, %r104}, %fd32;
	}
	mov.b32 	%f11, %r104;
	abs.f32 	%f5, %f11;
	setp.lt.f32 	%p28, %f5, 0f4086232B;
	@%p28 bra 	$L__BB3_33;
	setp.lt.f64 	%p29, %fd32, 0d0000000000000000;
	add.f64 	%fd144, %fd32, 0d7FF0000000000000;
	selp.f64 	%fd178, 0d0000000000000000, %fd144, %p29;
	setp.geu.f32 	%p30, %f5, 0f40874800;
	@%p30 bra 	$L__BB3_33;
	shr.u32 	%r105, %r28, 31;
	add.s32 	%r106, %r28, %r105;
	shr.s32 	%r107, %r106, 1;
	shl.b32 	%r108, %r107, 20;
	add.s32 	%r109, %r30, %r108;
	mov.b64 	%fd145, {%r29, %r109};
	sub.s32 	%r110, %r28, %r107;
	shl.b32 	%r111, %r110, 20;
	add.s32 	%r112, %r111, 1072693248;
	mov.b32 	%r113, 0;
	mov.b64 	%fd146, {%r113, %r112};
	mul.f64 	%fd178, %fd146, %fd145;
$L__BB3_33:
	div.rn.f64 	%fd179, %fd178, %fd173;
$L__BB3_34:
	st.global.f64 	[%rd5], %fd179;
	add.s32 	%r132, %r132, 2;
	add.s32 	%r131, %r131, 2;
	setp.ne.s32 	%p31, %r132, 0;
	@%p31 bra 	$L__BB3_24;
$L__BB3_35:
	and.b32  	%r114, %r38, 1;
	setp.eq.b32 	%p32, %r114, 1;
	not.pred 	%p33, %p32;
	@%p33 bra 	$L__BB3_42;
	add.s32 	%r115, %r133, %r10;
	mul.wide.s32 	%rd12, %r115, 8;
	add.s64 	%rd6, %rd1, %rd12;
	ld.global.f64 	%fd39, [%rd6];
	setp.eq.f64 	%p34, %fd39, 0dFFF0000000000000;
	mov.f64 	%fd181, 0d0000000000000000;
	@%p34 bra 	$L__BB3_41;
	fma.rn.f64 	%fd148, %fd39, 0d3FF71547652B82FE, 0d4338000000000000;
	{
	.reg .b32 %temp; 
	mov.b64 	{%r34, %temp}, %fd148;
	}
	mov.f64 	%fd149, 0dC338000000000000;
	add.rn.f64 	%fd150, %fd148, %fd149;
	fma.rn.f64 	%fd151, %fd150, 0dBFE62E42FEFA39EF, %fd39;
	fma.rn.f64 	%fd152, %fd150, 0dBC7ABC9E3B39803F, %fd151;
	fma.rn.f64 	%fd153, %fd152, 0d3E5ADE1569CE2BDF, 0d3E928AF3FCA213EA;
	fma.rn.f64 	%fd154, %fd153, %fd152, 0d3EC71DEE62401315;
	fma.rn.f64 	%fd155, %fd154, %fd152, 0d3EFA01997C89EB71;
	fma.rn.f64 	%fd156, %fd155, %fd152, 0d3F2A01A014761F65;
	fma.rn.f64 	%fd157, %fd156, %fd152, 0d3F56C16C1852B7AF;
	fma.rn.f64 	%fd158, %fd157, %fd152, 0d3F81111111122322;
	fma.rn.f64 	%fd159, %fd158, %fd152, 0d3FA55555555502A1;
	fma.rn.f64 	%fd160, %fd159, %fd152, 0d3FC5555555555511;
	fma.rn.f64 	%fd161, %fd160, %fd152, 0d3FE000000000000B;
	fma.rn.f64 	%fd162, %fd161, %fd152, 0d3FF0000000000000;
	fma.rn.f64 	%fd163, %fd162, %fd152, 0d3FF0000000000000;
	{
	.reg .b32 %temp; 
	mov.b64 	{%r35, %temp}, %fd163;
	}
	{
	.reg .b32 %temp; 
	mov.b64 	{%temp, %r36}, %fd163;
	}
	shl.b32 	%r116, %r34, 20;
	add.s32 	%r117, %r116, %r36;
	mov.b64 	%fd180, {%r35, %r117};
	{
	.reg .b32 %temp; 
	mov.b64 	{%temp, %r118}, %fd39;
	}
	mov.b32 	%f12, %r118;
	abs.f32 	%f6, %f12;
	setp.lt.f32 	%p35, %f6, 0f4086232B;
	@%p35 bra 	$L__BB3_40;
	setp.lt.f64 	%p36, %fd39, 0d0000000000000000;
	add.f64 	%fd164, %fd39, 0d7FF0000000000000;
	selp.f64 	%fd180, 0d0000000000000000, %fd164, %p36;
	setp.geu.f32 	%p37, %f6, 0f40874800;
	@%p37 bra 	$L__BB3_40;
	shr.u32 	%r119, %r34, 31;
	add.s32 	%r120, %r34, %r119;
	shr.s32 	%r121, %r120, 1;
	shl.b32 	%r122, %r121, 20;
	add.s32 	%r123, %r36, %r122;
	mov.b64 	%fd165, {%r35, %r123};
	sub.s32 	%r124, %r34, %r121;
	shl.b32 	%r125, %r124, 20;
	add.s32 	%r126, %r125, 1072693248;
	mov.b32 	%r127, 0;
	mov.b64 	%fd166, {%r127, %r126};
	mul.f64 	%fd180, %fd166, %fd165;
$L__BB3_40:
	div.rn.f64 	%fd181, %fd180, %fd173;
$L__BB3_41:
	st.global.f64 	[%rd6], %fd181;
$L__BB3_42:
	ret;

}


// ===== COMPILED SASS (sm_100) =====

	.target	sm_100

	.elftype	@"ET_EXEC"


//--------------------- .note.nv.tkinfo           --------------------------
	.section	.note.nv.tkinfo,"",@"SHT_NOTE"
	.sectionflags	@"SHF_NOTE_NV_TKINFO"
	.tkinfo
        /*0018*/ 	.word	0x00000002
        /*0030*/ 	.string	""
        /*0030*/ 	.string	"ptxas"
        /*0030*/ 	.string	"Cuda compilation tools, release 13.0, V13.0.88"
        /*0030*/ 	.string	"Build cuda_13.0.r13.0/compiler.36424714_0"
        /*0030*/ 	.string	"-arch sm_100 -m 64 "



//--------------------- .note.nv.cuinfo           --------------------------
	.section	.note.nv.cuinfo,"",@"SHT_NOTE"
	.sectionflags	@"SHF_NOTE_NV_CUINFO"
        /*0018*/ 	.short	0x0002
        /*001a*/ 	.short	0x0064
        /*001c*/ 	.short	0x0082
	.zero		2


//--------------------- .nv.info                  --------------------------
	.section	.nv.info,"",@"SHT_CUDA_INFO"
	.align	4


	//----- nvinfo : EIATTR_REGCOUNT
	.align		4
        /*0000*/ 	.byte	0x04, 0x2f
        /*0002*/ 	.short	(.L_1 - .L_0)
	.align		4
.L_0:
        /*0004*/ 	.word	index@(_Z20transformacao_linearPdS_S_iiii)
        /*0008*/ 	.word	0x0000001f


	//----- nvinfo : EIATTR_FRAME_SIZE
	.align		4
.L_1:
        /*000c*/ 	.byte	0x04, 0x11
        /*000e*/ 	.short	(.L_3 - .L_2)
	.align		4
.L_2:
        /*0010*/ 	.word	index@(_Z20transformacao_linearPdS_S_iiii)
        /*0014*/ 	.word	0x00000000


	//----- nvinfo : EIATTR_REGCOUNT
	.align		4
.L_3:
        /*0018*/ 	.byte	0x04, 0x2f
        /*001a*/ 	.short	(.L_5 - .L_4)
	.align		4
.L_4:
        /*001c*/ 	.word	index@(_Z8transporPdS_iii)
        /*0020*/ 	.word	0x0000000c


	//----- nvinfo : EIATTR_FRAME_SIZE
	.align		4
.L_5:
        /*0024*/ 	.byte	0x04, 0x11
        /*0026*/ 	.short	(.L_7 - .L_6)
	.align		4
.L_6:
        /*0028*/ 	.word	index@(_Z8transporPdS_iii)
        /*002c*/ 	.word	0x00000000


	//----- nvinfo : EIATTR_REGCOUNT
	.align		4
.L_7:
        /*0030*/ 	.byte	0x04, 0x2f
        /*0032*/ 	.short	(.L_9 - .L_8)
	.align		4
.L_8:
        /*0034*/ 	.word	index@(_Z22primeira_multiplicacaoPdS_S_iiidi)
        /*0038*/ 	.word	0x00000020


	//----- nvinfo : EIATTR_FRAME_SIZE
	.align		4
.L_9:
        /*003c*/ 	.byte	0x04, 0x11
        /*003e*/ 	.short	(.L_11 - .L_10)
	.align		4
.L_10:
        /*0040*/ 	.word	index@($__internal_1_$__cuda_sm20_div_rn_f64_full)
        /*0044*/ 	.word	0x00000000


	//----- nvinfo : EIATTR_FRAME_SIZE
	.align		4
.L_11:
        /*0048*/ 	.byte	0x04, 0x11
        /*004a*/ 	.short	(.L_13 - .L_12)
	.align		4
.L_12:
        /*004c*/ 	.word	index@(_Z22primeira_multiplicacaoPdS_S_iiidi)
        /*0050*/ 	.word	0x00000000


	//----- nvinfo : EIATTR_REGCOUNT
	.align		4
.L_13:
        /*0054*/ 	.byte	0x04, 0x2f
        /*0056*/ 	.short	(.L_15 - .L_14)
	.align		4
.L_14:
        /*0058*/ 	.word	index@(_Z7softmaxPdiii)
        /*005c*/ 	.word	0x0000001e


	//----- nvinfo : EIATTR_FRAME_SIZE
	.align		4
.L_15:
        /*0060*/ 	.byte	0x04, 0x11
        /*0062*/ 	.short	(.L_17 - .L_16)
	.align		4
.L_16:
        /*0064*/ 	.word	index@($__internal_0_$__cuda_sm20_div_rn_f64_full)
        /*0068*/ 	.word	0x00000000


	//----- nvinfo : EIATTR_FRAME_SIZE
	.align		4
.L_17:
        /*006c*/ 	.byte	0x04, 0x11
        /*006e*/ 	.short	(.L_19 - .L_18)
	.align		4
.L_18:
        /*0070*/ 	.word	index@(_Z7softmaxPdiii)
        /*0074*/ 	.word	0x00000000


	//----- nvinfo : EIATTR_MIN_STACK_SIZE
	.align		4
.L_19:
        /*0078*/ 	.byte	0x04, 0x12
        /*007a*/ 	.short	(.L_21 - .L_20)
	.align		4
.L_20:
        /*007c*/ 	.word	index@(_Z7softmaxPdiii)
        /*0080*/ 	.word	0x00000000


	//----- nvinfo : EIATTR_MIN_STACK_SIZE
	.align		4
.L_21:
        /*0084*/ 	.byte	0x04, 0x12
        /*0086*/ 	.short	(.L_23 - .L_22)
	.align		4
.L_22:
        /*0088*/ 	.word	index@(_Z22primeira_multiplicacaoPdS_S_iiidi)
        /*008c*/ 	.word	0x00000000


	//----- nvinfo : EIATTR_MIN_STACK_SIZE
	.align		4
.L_23:
        /*0090*/ 	.byte	0x04, 0x12
        /*0092*/ 	.short	(.L_25 - .L_24)
	.align		4
.L_24:
        /*0094*/ 	.word	index@(_Z8transporPdS_iii)
        /*0098*/ 	.word	0x00000000


	//----- nvinfo : EIATTR_MIN_STACK_SIZE
	.align		4
.L_25:
        /*009c*/ 	.byte	0x04, 0x12
        /*009e*/ 	.short	(.L_27 - .L_26)
	.align		4
.L_26:
        /*00a0*/ 	.word	index@(_Z20transformacao_linearPdS_S_iiii)
        /*00a4*/ 	.word	0x00000000
.L_27:


//--------------------- .nv.compat                --------------------------
	.section	.nv.compat,"",@"SHT_CUDA_COMPAT_INFO"
	.align	4
        /*0000*/ 	.byte	0x02, 0x09, 0x00, 0x00, 0x02, 0x02, 0x01, 0x00, 0x02, 0x05, 0x05, 0x00, 0x03, 0x07, 0x01, 0x01
        /*0010*/ 	.byte	0x02, 0x03, 0x00, 0x00, 0x02, 0x06, 0x01, 0x00, 0x04, 0x0b, 0x08, 0x00, 0x01, 0x00, 0x00, 0x00
        /*0020*/ 	.byte	0x00, 0x00, 0x00, 0x00


//--------------------- .nv.info._Z7softmaxPdiii  --------------------------
	.section	.nv.info._Z7softmaxPdiii,"",@"SHT_CUDA_INFO"
	.sectionflags	@""
	.align	4


	//----- nvinfo : EIATTR_CUDA_API_VERSION
	.align		4
        /*0000*/ 	.byte	0x04, 0x37
        /*0002*/ 	.short	(.L_29 - .L_28)
.L_28:
        /*0004*/ 	.word	0x00000082


	//----- nvinfo : EIATTR_KPARAM_INFO
	.align		4
.L_29:
        /*0008*/ 	.byte	0x04, 0x17
        /*000a*/ 	.short	(.L_31 - .L_30)
.L_30:
        /*000c*/ 	.word	0x00000000
        /*0010*/ 	.short	0x0003
        /*0012*/ 	.short	0x0010
        /*0014*/ 	.byte	0x00, 0xf0, 0x11, 0x00


	//----- nvinfo : EIATTR_KPARAM_INFO
	.align		4
.L_31:
        /*0018*/ 	.byte	0x04, 0x17
        /*001a*/ 	.short	(.L_33 - .L_32)
.L_32:
        /*001c*/ 	.word	0x00000000
        /*0020*/ 	.short	0x0002
        /*0022*/ 	.short	0x000c
        /*0024*/ 	.byte	0x00, 0xf0, 0x11, 0x00


	//----- nvinfo : EIATTR_KPARAM_INFO
	.align		4
.L_33:
        /*0028*/ 	.byte	0x04, 0x17
        /*002a*/ 	.short	(.L_35 - .L_34)
.L_34:
        /*002c*/ 	.word	0x00000000
        /*0030*/ 	.short	0x0001
        /*0032*/ 	.short	0x0008
        /*0034*/ 	.byte	0x00, 0xf0, 0x11, 0x00


	//----- nvinfo : EIATTR_KPARAM_INFO
	.align		4
.L_35:
        /*0038*/ 	.byte	0x04, 0x17
        /*003a*/ 	.short	(.L_37 - .L_36)
.L_36:
        /*003c*/ 	.word	0x00000000
        /*0040*/ 	.short	0x0000
        /*0042*/ 	.short	0x0000
        /*0044*/ 	.byte	0x00, 0xf5, 0x21, 0x00


	//----- nvinfo : EIATTR_SPARSE_MMA_MASK
	.align		4
.L_37:
        /*0048*/ 	.byte	0x03, 0x50
        /*004a*/ 	.short	0x0000


	//----- nvinfo : EIATTR_MAXREG_COUNT
	.align		4
        /*004c*/ 	.byte	0x03, 0x1b
        /*004e*/ 	.short	0x00ff


	//----- nvinfo : EIATTR_MERCURY_ISA_VERSION
	.align		4
        /*0050*/ 	.byte	0x03, 0x5f
        /*0052*/ 	.short	0x0101


	//----- nvinfo : EIATTR_VRC_CTA_INIT_COUNT
	.align		4
        /*0054*/ 	.byte	0x02, 0x4a
	.zero		1
	.zero		1


	//----- nvinfo : EIATTR_EXIT_INSTR_OFFSETS
	.align		4
        /*0058*/ 	.byte	0x04, 0x1c
        /*005a*/ 	.short	(.L_39 - .L_38)


	//   ....[0]....
.L_38:
        /*005c*/ 	.word	0x000000d0


	//   ....[1]....
        /*0060*/ 	.word	0x00000f40


	//   ....[2]....
        /*0064*/ 	.word	0x00001c70


	//   ....[3]....
        /*0068*/ 	.word	0x000022a0


	//----- nvinfo : EIATTR_CRS_STACK_SIZE
	.align		4
.L_39:
        /*006c*/ 	.byte	0x04, 0x1e
        /*006e*/ 	.short	(.L_41 - .L_40)
.L_40:
        /*0070*/ 	.word	0x00000000


	//----- nvinfo : EIATTR_CBANK_PARAM_SIZE
	.align		4
.L_41:
        /*0074*/ 	.byte	0x03, 0x19
        /*0076*/ 	.short	0x0014


	//----- nvinfo : EIATTR_PARAM_CBANK
	.align		4
        /*0078*/ 	.byte	0x04, 0x0a
        /*007a*/ 	.short	(.L_43 - .L_42)
	.align		4
.L_42:
        /*007c*/ 	.word	index@(.nv.constant0._Z7softmaxPdiii)
        /*0080*/ 	.short	0x0380
        /*0082*/ 	.short	0x0014


	//----- nvinfo : EIATTR_SW_WAR
	.align		4
.L_43:
        /*0084*/ 	.byte	0x04, 0x36
        /*0086*/ 	.short	(.L_45 - .L_44)
.L_44:
        /*0088*/ 	.word	0x00000008
.L_45:


//--------------------- .nv.info._Z22primeira_multiplicacaoPdS_S_iiidi --------------------------
	.section	.nv.info._Z22primeira_multiplicacaoPdS_S_iiidi,"",@"SHT_CUDA_INFO"
	.sectionflags	@""
	.align	4


	//----- nvinfo : EIATTR_CUDA_API_VERSION
	.align		4
        /*0000*/ 	.byte	0x04, 0x37
        /*0002*/ 	.short	(.L_47 - .L_46)
.L_46:
        /*0004*/ 	.word	0x00000082


	//----- nvinfo : EIATTR_KPARAM_INFO
	.align		4
.L_47:
        /*0008*/ 	.byte	0x04, 0x17
        /*000a*/ 	.short	(.L_49 - .L_48)
.L_48:
        /*000c*/ 	.word	0x00000000
        /*0010*/ 	.short	0x0007
        /*0012*/ 	.short	0x0030
        /*0014*/ 	.byte	0x00, 0xf0, 0x11, 0x00


	//----- nvinfo : EIATTR_KPARAM_INFO
	.align		4
.L_49:
        /*0018*/ 	.byte	0x04, 0x17
        /*001a*/ 	.short	(.L_51 - .L_50)
.L_50:
        /*001c*/ 	.word	0x00000000
        /*0020*/ 	.short	0x0006
        /*0022*/ 	.short	0x0028
        /*0024*/ 	.byte	0x00, 0xf0, 0x21, 0x00


	//----- nvinfo : EIATTR_KPARAM_INFO
	.align		4
.L_51:
        /*0028*/ 	.byte	0x04, 0x17
        /*002a*/ 	.short	(.L_53 - .L_52)
.L_52:
        /*002c*/ 	.word	0x00000000
        /*0030*/ 	.short	0x0005
        /*0032*/ 	.short	0x0020
        /*0034*/ 	.byte	0x00, 0xf0, 0x11, 0x00


	//----- nvinfo : EIATTR_KPARAM_INFO
	.align		4
.L_53:
        /*0038*/ 	.byte	0x04, 0x17
        /*003a*/ 	.short	(.L_55 - .L_54)
.L_54:
        /*003c*/ 	.word	0x00000000
        /*0040*/ 	.short	0x0004
        /*0042*/ 	.short	0x001c
        /*0044*/ 	.byte	0x00, 0xf0, 0x11, 0x00


	//----- nvinfo : EIATTR_KPARAM_INFO
	.align		4
.L_55:
        /*0048*/ 	.byte	0x04, 0x17
        /*004a*/ 	.short	(.L_57 - .L_56)
.L_56:
        /*004c*/ 	.word	0x00000000
        /*0050*/ 	.short	0x0003
        /*0052*/ 	.short	0x0018
        /*0054*/ 	.byte	0x00, 0xf0, 0x11, 0x00


	//----- nvinfo : EIATTR_KPARAM_INFO
	.align		4
.L_57:
        /*0058*/ 	.byte	0x04, 0x17
        /*005a*/ 	.short	(.L_59 - .L_58)
.L_58:
        /*005c*/ 	.word	0x00000000
        /*0060*/ 	.short	0x0002
        /*0062*/ 	.short	0x0010
        /*0064*/ 	.byte	0x00, 0xf5, 0x21, 0x00


	//----- nvinfo : EIATTR_KPARAM_INFO
	.align		4
.L_59:
        /*0068*/ 	.byte	0x04, 0x17
        /*006a*/ 	.short	(.L_61 - .L_60)
.L_60:
        /*006c*/ 	.word	0x00000000
        /*0070*/ 	.short	0x0001
        /*0072*/ 	.short	0x0008
        /*0074*/ 	.byte	0x00, 0xf5, 0x21, 0x00


	//----- nvinfo : EIATTR_KPARAM_INFO
	.align		4
.L_61:
        /*0078*/ 	.byte	0x04, 0x17
        /*007a*/ 	.short	(.L_63 - .L_62)
.L_62:
        /*007c*/ 	.word	0x00000000
        /*0080*/ 	.short	0x0000
        /*0082*/ 	.short	0x0000
        /*0084*/ 	.byte	0x00, 0xf5, 0x21, 0x00


	//----- nvinfo : EIATTR_SPARSE_MMA_MASK
	.align		4
.L_63:
        /*0088*/ 	.byte	0x03, 0x50
        /*008a*/ 	.short	0x0000


	//----- nvinfo : EIATTR_MAXREG_COUNT
	.align		4
        /*008c*/ 	.byte	0x03, 0x1b
        /*008e*/ 	.short	0x00ff


	//----- nvinfo : EIATTR_MERCURY_ISA_VERSION
	.align		4
        /*0090*/ 	.byte	0x03, 0x5f
        /*0092*/ 	.short	0x0101


	//----- nvinfo : EIATTR_VRC_CTA_INIT_COUNT
	.align		4
        /*0094*/ 	.byte	0x02, 0x4a
	.zero		1
	.zero		1


	//----- nvinfo : EIATTR_EXIT_INSTR_OFFSETS
	.align		4
        /*0098*/ 	.byte	0x04, 0x1c
        /*009a*/ 	.short	(.L_65 - .L_64)


	//   ....[0]....
.L_64:
        /*009c*/ 	.word	0x00000130


	//   ....[1]....
        /*00a0*/ 	.word	0x00000a90


	//   ....[2]....
        /*00a4*/ 	.word	0x00000b10


	//----- nvinfo : EIATTR_CRS_STACK_SIZE
	.align		4
.L_65:
        /*00a8*/ 	.byte	0x04, 0x1e
        /*00aa*/ 	.short	(.L_67 - .L_66)
.L_66:
        /*00ac*/ 	.word	0x00000000


	//----- nvinfo : EIATTR_CBANK_PARAM_SIZE
	.align		4
.L_67:
        /*00b0*/ 	.byte	0x03, 0x19
        /*00b2*/ 	.short	0x0034


	//----- nvinfo : EIATTR_PARAM_CBANK
	.align		4
        /*00b4*/ 	.byte	0x04, 0x0a
        /*00b6*/ 	.short	(.L_69 - .L_68)
	.align		4
.L_68:
        /*00b8*/ 	.word	index@(.nv.constant0._Z22primeira_multiplicacaoPdS_S_iiidi)
        /*00bc*/ 	.short	0x0380
        /*00be*/ 	.short	0x0034


	//----- nvinfo : EIATTR_SW_WAR
	.align		4
.L_69:
        /*00c0*/ 	.byte	0x04, 0x36
        /*00c2*/ 	.short	(.L_71 - .L_70)
.L_70:
        /*00c4*/ 	.word	0x00000008
.L_71:


//--------------------- .nv.info._Z8transporPdS_iii --------------------------
	.section	.nv.info._Z8transporPdS_iii,"",@"SHT_CUDA_INFO"
	.sectionflags	@""
	.align	4


	//----- nvinfo : EIATTR_CUDA_API_VERSION
	.align		4
        /*0000*/ 	.byte	0x04, 0x37
        /*0002*/ 	.short	(.L_73 - .L_72)
.L_72:
        /*0004*/ 	.word	0x00000082


	//----- nvinfo : EIATTR_KPARAM_INFO
	.align		4
.L_73:
        /*0008*/ 	.byte	0x04, 0x17
        /*000a*/ 	.short	(.L_75 - .L_74)
.L_74:
        /*000c*/ 	.word	0x00000000
        /*0010*/ 	.short	0x0004
        /*0012*/ 	.short	0x0018
        /*0014*/ 	.byte	0x00, 0xf0, 0x11, 0x00


	//----- nvinfo : EIATTR_KPARAM_INFO
	.align		4
.L_75:
        /*0018*/ 	.byte	0x04, 0x17
        /*001a*/ 	.short	(.L_77 - .L_76)
.L_76:
        /*001c*/ 	.word	0x00000000
        /*0020*/ 	.short	0x0003
        /*0022*/ 	.short	0x0014
        /*0024*/ 	.byte	0x00, 0xf0, 0x11, 0x00


	//----- nvinfo : EIATTR_KPARAM_INFO
	.align		4
.L_77:
        /*0028*/ 	.byte	0x04, 0x17
        /*002a*/ 	.short	(.L_79 - .L_78)
.L_78:
        /*002c*/ 	.word	0x00000000
        /*0030*/ 	.short	0x0002
        /*0032*/ 	.short	0x0010
        /*0034*/ 	.byte	0x00, 0xf0, 0x11, 0x00


	//----- nvinfo : EIATTR_KPARAM_INFO
	.align		4
.L_79:
        /*0038*/ 	.byte	0x04, 0x17
        /*003a*/ 	.short	(.L_81 - .L_80)
.L_80:
        /*003c*/ 	.word	0x00000000
        /*0040*/ 	.short	0x0001
        /*0042*/ 	.short	0x0008
        /*0044*/ 	.byte	0x00, 0xf5, 0x21, 0x00


	//----- nvinfo : EIATTR_KPARAM_INFO
	.align		4
.L_81:
        /*0048*/ 	.byte	0x04, 0x17
        /*004a*/ 	.short	(.L_83 - .L_82)
.L_82:
        /*004c*/ 	.word	0x00000000
        /*0050*/ 	.short	0x0000
        /*0052*/ 	.short	0x0000
        /*0054*/ 	.byte	0x00, 0xf5, 0x21, 0x00


	//----- nvinfo : EIATTR_SPARSE_MMA_MASK
	.align		4
.L_83:
        /*0058*/ 	.byte	0x03, 0x50
        /*005a*/ 	.short	0x0000


	//----- nvinfo : EIATTR_MAXREG_COUNT
	.align		4
        /*005c*/ 	.byte	0x03, 0x1b
        /*005e*/ 	.short	0x00ff


	//----- nvinfo : EIATTR_MERCURY_ISA_VERSION
	.align		4
        /*0060*/ 	.byte	0x03, 0x5f
        /*0062*/ 	.short	0x0101


	//----- nvinfo : EIATTR_VRC_CTA_INIT_COUNT
	.align		4
        /*0064*/ 	.byte	0x02, 0x4a
	.zero		1
	.zero		1


	//----- nvinfo : EIATTR_EXIT_INSTR_OFFSETS
	.align		4
        /*0068*/ 	.byte	0x04, 0x1c
        /*006a*/ 	.short	(.L_85 - .L_84)


	//   ....[0]....
.L_84:
        /*006c*/ 	.word	0x00000120


	//   ....[1]....
        /*0070*/ 	.word	0x000001e0


	//----- nvinfo : EIATTR_CBANK_PARAM_SIZE
	.align		4
.L_85:
        /*0074*/ 	.byte	0x03, 0x19
        /*0076*/ 	.short	0x001c


	//----- nvinfo : EIATTR_PARAM_CBANK
	.align		4
        /*0078*/ 	.byte	0x04, 0x0a
        /*007a*/ 	.short	(.L_87 - .L_86)
	.align		4
.L_86:
        /*007c*/ 	.word	index@(.nv.constant0._Z8transporPdS_iii)
        /*0080*/ 	.short	0x0380
        /*0082*/ 	.short	0x001c


	//----- nvinfo : EIATTR_SW_WAR
	.align		4
.L_87:
        /*0084*/ 	.byte	0x04, 0x36
        /*0086*/ 	.short	(.L_89 - .L_88)
.L_88:
        /*0088*/ 	.word	0x00000008
.L_89:


//--------------------- .nv.info._Z20transformacao_linearPdS_S_iiii --------------------------
	.section	.nv.info._Z20transformacao_linearPdS_S_iiii,"",@"SHT_CUDA_INFO"
	.sectionflags	@""
	.align	4


	//----- nvinfo : EIATTR_CUDA_API_VERSION
	.align		4
        /*0000*/ 	.byte	0x04, 0x37
        /*0002*/ 	.short	(.L_91 - .L_90)
.L_90:
        /*0004*/ 	.word	0x00000082


	//----- nvinfo : EIATTR_KPARAM_INFO
	.align		4
.L_91:
        /*0008*/ 	.byte	0x04, 0x17
        /*000a*/ 	.short	(.L_93 - .L_92)
.L_92:
        /*000c*/ 	.word	0x00000000
        /*0010*/ 	.short	0x0006
        /*0012*/ 	.short	0x0024
        /*0014*/ 	.byte	0x00, 0xf0, 0x11, 0x00


	//----- nvinfo : EIATTR_KPARAM_INFO
	.align		4
.L_93:
        /*0018*/ 	.byte	0x04, 0x17
        /*001a*/ 	.short	(.L_95 - .L_94)
.L_94:
        /*001c*/ 	.word	0x00000000
        /*0020*/ 	.short	0x0005
        /*0022*/ 	.short	0x0020
        /*0024*/ 	.byte	0x00, 0xf0, 0x11, 0x00


	//----- nvinfo : EIATTR_KPARAM_INFO
	.align		4
.L_95:
        /*0028*/ 	.byte	0x04, 0x17
        /*002a*/ 	.short	(.L_97 - .L_96)
.L_96:
        /*002c*/ 	.word	0x00000000
        /*0030*/ 	.short	0x0004
        /*0032*/ 	.short	0x001c
        /*0034*/ 	.byte	0x00, 0xf0, 0x11, 0x00


	//----- nvinfo : EIATTR_KPARAM_INFO
	.align		4
.L_97:
        /*0038*/ 	.byte	0x04, 0x17
        /*003a*/ 	.short	(.L_99 - .L_98)
.L_98:
        /*003c*/ 	.word	0x00000000
        /*0040*/ 	.short	0x0003
        /*0042*/ 	.short	0x0018
        /*0044*/ 	.byte	0x00, 0xf0, 0x11, 0x00


	//----- nvinfo : EIATTR_KPARAM_INFO
	.align		4
.L_99:
        /*0048*/ 	.byte	0x04, 0x17
        /*004a*/ 	.short	(.L_101 - .L_100)
.L_100:
        /*004c*/ 	.word	0x00000000
        /*0050*/ 	.short	0x0002
        /*0052*/ 	.short	0x0010
        /*0054*/ 	.byte	0x00, 0xf5, 0x21, 0x00


	//----- nvinfo : EIATTR_KPARAM_INFO
	.align		4
.L_101:
        /*0058*/ 	.byte	0x04, 0x17
        /*005a*/ 	.short	(.L_103 - .L_102)
.L_102:
        /*005c*/ 	.word	0x00000000
        /*0060*/ 	.short	0x0001
        /*0062*/ 	.short	0x0008
        /*0064*/ 	.byte	0x00, 0xf5, 0x21, 0x00


	//----- nvinfo : EIATTR_KPARAM_INFO
	.align		4
.L_103:
        /*0068*/ 	.byte	0x04, 0x17
        /*006a*/ 	.short	(.L_105 - .L_104)
.L_104:
        /*006c*/ 	.word	0x00000000
        /*0070*/ 	.short	0x0000
        /*0072*/ 	.short	0x0000
        /*0074*/ 	.byte	0x00, 0xf5, 0x21, 0x00


	//----- nvinfo : EIATTR_SPARSE_MMA_MASK
	.align		4
.L_105:
        /*0078*/ 	.byte	0x03, 0x50
        /*007a*/ 	.short	0x0000


	//----- nvinfo : EIATTR_MAXREG_COUNT
	.align		4
        /*007c*/ 	.byte	0x03, 0x1b
        /*007e*/ 	.short	0x00ff


	//----- nvinfo : EIATTR_MERCURY_ISA_VERSION
	.align		4
        /*0080*/ 	.byte	0x03, 0x5f
        /*0082*/ 	.short	0x0101


	//----- nvinfo : EIATTR_VRC_CTA_INIT_COUNT
	.align		4
        /*0084*/ 	.byte	0x02, 0x4a
	.zero		1
	.zero		1


	//----- nvinfo : EIATTR_EXIT_INSTR_OFFSETS
	.align		4
        /*0088*/ 	.byte	0x04, 0x1c
        /*008a*/ 	.short	(.L_107 - .L_106)


	//   ....[0]....
.L_106:
        /*008c*/ 	.word	0x00000120


	//   ....[1]....
        /*0090*/ 	.word	0x00000c70


	//----- nvinfo : EIATTR_CBANK_PARAM_SIZE
	.align		4
.L_107:
        /*0094*/ 	.byte	0x03, 0x19
        /*0096*/ 	.short	0x0028


	//----- nvinfo : EIATTR_PARAM_CBANK
	.align		4
        /*0098*/ 	.byte	0x04, 0x0a
        /*009a*/ 	.short	(.L_109 - .L_108)
	.align		4
.L_108:
        /*009c*/ 	.word	index@(.nv.constant0._Z20transformacao_linearPdS_S_iiii)
        /*00a0*/ 	.short	0x0380
        /*00a2*/ 	.short	0x0028


	//----- nvinfo : EIATTR_SW_WAR
	.align		4
.L_109:
        /*00a4*/ 	.byte	0x04, 0x36
        /*00a6*/ 	.short	(.L_111 - .L_110)
.L_110:
        /*00a8*/ 	.word	0x00000008
.L_111:


//--------------------- .nv.callgraph             --------------------------
	.section	.nv.callgraph,"",@"SHT_CUDA_CALLGRAPH"
	.align	4
	.sectionentsize	8
	.align		4
        /*0000*/ 	.word	0x00000000
	.align		4
        /*0004*/ 	.word	0xffffffff
	.align		4
        /*0008*/ 	.word	0x00000000
	.align		4
        /*000c*/ 	.word	0xfffffffe
	.align		4
        /*0010*/ 	.word	0x00000000
	.align		4
        /*0014*/ 	.word	0xfffffffd
	.align		4
        /*0018*/ 	.word	0x00000000
	.align		4
        /*001c*/ 	.word	0xfffffffc


//--------------------- .text._Z7softmaxPdiii     --------------------------
	.section	.text._Z7softmaxPdiii,"ax",@progbits
	.align	128
        .global         _Z7softmaxPdiii
        .type           _Z7softmaxPdiii,@function
        .size           _Z7softmaxPdiii,(.L_x_61 - _Z7softmaxPdiii)
        .other          _Z7softmaxPdiii,@"STO_CUDA_ENTRY STV_DEFAULT"
_Z7softmaxPdiii:
.text._Z7softmaxPdiii:
[----:B------:R-:W-:Y:S01]  /*0000*/  LDC R1, c[0x0][0x37c] ;  /* 0x0000df00ff017b82 */ /* 0x000fe20000000800 */
[----:B------:R-:W0:Y:S01]  /*0010*/  S2R R0, SR_TID.Y ;  /* 0x0000000000007919 */ /* 0x000e220000002200 */
[----:B------:R-:W1:Y:S01]  /*0020*/  LDCU UR4, c[0x0][0x360] ;  /* 0x00006c00ff0477ac */ /* 0x000e620008000800 */
[----:B------:R-:W0:Y:S01]  /*0030*/  S2R R5, SR_CTAID.Y ;  /* 0x0000000000057919 */ /* 0x000e220000002600 */
[----:B------:R-:W0:Y:S01]  /*0040*/  LDCU UR5, c[0x0][0x364] ;  /* 0x00006c80ff0577ac */ /* 0x000e220008000800 */
[----:B------:R-:W1:Y:S01]  /*0050*/  S2R R3, SR_TID.X ;  /* 0x0000000000037919 */ /* 0x000e620000002100 */
[----:B------:R-:W2:Y:S01]  /*0060*/  LDCU UR8, c[0x0][0x388] ;  /* 0x00007100ff0877ac */ /* 0x000ea20008000800 */
[----:B------:R-:W1:Y:S01]  /*0070*/  S2R R2, SR_CTAID.X ;  /* 0x0000000000027919 */ /* 0x000e620000002500 */
[----:B------:R-:W3:Y:S01]  /*0080*/  LDCU UR6, c[0x0][0x390] ;  /* 0x00007200ff0677ac */ /* 0x000ee20008000800 */
[----:B0-----:R-:W-:-:S05]  /*0090*/  IMAD R0, R5, UR5, R0 ;  /* 0x0000000505007c24 */ /* 0x001fca000f8e0200 */
[----:B--2---:R-:W-:Y:S01]  /*00a0*/  ISETP.GE.AND P0, PT, R0, UR8, PT ;  /* 0x0000000800007c0c */ /* 0x004fe2000bf06270 */
[----:B-1----:R-:W-:-:S05]  /*00b0*/  IMAD R3, R2, UR4, R3 ;  /* 0x0000000402037c24 */ /* 0x002fca000f8e0203 */
[----:B---3--:R-:W-:-:S13]  /*00c0*/  ISETP.GE.OR P0, PT, R3, UR6, P0 ;  /* 0x0000000603007c0c */ /* 0x008fda0008706670 */
[----:B------:R-:W-:Y:S05]  /*00d0*/  @P0 EXIT ;  /* 0x000000000000094d */ /* 0x000fea0003800000 */
[----:B------:R-:W0:Y:S01]  /*00e0*/  LDCU UR4, c[0x0][0x38c] ;  /* 0x00007180ff0477ac */ /* 0x000e220008000800 */
[----:B------:R-:W-:Y:S01]  /*00f0*/  CS2R R14, SRZ ;  /* 0x00000000000e7805 */ /* 0x000fe2000001ff00 */
[----:B------:R-:W1:Y:S01]  /*0100*/  LDCU.64 UR6, c[0x0][0x358] ;  /* 0x00006b00ff0677ac */ /* 0x000e620008000a00 */
[----:B0-----:R-:W-:-:S05]  /*0110*/  IMAD.U32 R4, RZ, RZ, UR4 ;  /* 0x00000004ff047e24 */ /* 0x001fca000f8e00ff */
[----:B------:R-:W-:-:S13]  /*0120*/  ISETP.GE.AND P0, PT, R4, 0x1, PT ;  /* 0x000000010400780c */ /* 0x000fda0003f06270 */
[----:B-1----:R-:W-:Y:S05]  /*0130*/  @!P0 BRA `(.L_x_0) ;  /* 0x0000000c007c8947 */ /* 0x002fea0003800000 */
[----:B------:R-:W-:Y:S01]  /*0140*/  ISETP.NE.AND P0, PT, R4, 0x1, PT ;  /* 0x000000010400780c */ /* 0x000fe20003f05270 */
[----:B------:R-:W-:Y:S01]  /*0150*/  IMAD R7, R3, UR8, R0 ;  /* 0x0000000803077c24 */ /* 0x000fe2000f8e0200 */
[----:B------:R-:W-:Y:S01]  /*0160*/  CS2R R14, SRZ ;  /* 0x00000000000e7805 */ /* 0x000fe2000001ff00 */
[----:B------:R-:W-:Y:S02]  /*0170*/  IMAD.MOV.U32 R5, RZ, RZ, RZ ;  /* 0x000000ffff057224 */ /* 0x000fe400078e00ff */
[----:B------:R-:W-:-:S08]  /*0180*/  IMAD R2, R7, R4, RZ ;  /* 0x0000000407027224 */ /* 0x000fd000078e02ff */
[----:B------:R-:W-:Y:S05]  /*0190*/  @!P0 BRA `(.L_x_1) ;  /* 0x0000000800408947 */ /* 0x000fea0003800000 */
[----:B------:R-:W0:Y:S01]  /*01a0*/  LDCU.64 UR4, c[0x0][0x380] ;  /* 0x00007000ff0477ac */ /* 0x000e220008000a00 */
[----:B------:R-:W-:Y:S01]  /*01b0*/  LOP3.LUT R5, R4, 0x7ffffffe, RZ, 0xc0, !PT ;  /* 0x7ffffffe04057812 */ /* 0x000fe200078ec0ff */
[----:B------:R-:W-:Y:S01]  /*01c0*/  IMAD.MOV.U32 R6, RZ, RZ, R2 ;  /* 0x000000ffff067224 */ /* 0x000fe200078e0002 */
[----:B------:R-:W-:-:S03]  /*01d0*/  CS2R R14, SRZ ;  /* 0x00000000000e7805 */ /* 0x000fc6000001ff00 */
[----:B------:R-:W-:Y:S01]  /*01e0*/  IMAD.MOV R4, RZ, RZ, -R5 ;  /* 0x000000ffff047224 */ /* 0x000fe200078e0a05 */
[----:B0-----:R-:W-:-:S04]  /*01f0*/  UIADD3 UR4, UP0, UPT, UR4, 0x8, URZ ;  /* 0x0000000804047890 */ /* 0x001fc8000ff1e0ff */
[----:B------:R-:W-:-:S12]  /*0200*/  UIADD3.X UR5, UPT, UPT, URZ, UR5, URZ, UP0, !UPT ;  /* 0x00000005ff057290 */ /* 0x000fd800087fe4ff */
.L_x_10:
[----:B------:R-:W-:Y:S02]  /*0210*/  IMAD.U32 R8, RZ, RZ, UR4 ;  /* 0x00000004ff087e24 */ /* 0x000fe4000f8e00ff */
[----:B------:R-:W-:Y:S02]  /*0220*/  IMAD.U32 R9, RZ, RZ, UR5 ;  /* 0x00000005ff097e24 */ /* 0x000fe4000f8e00ff */
[----:B------:R-:W-:-:S05]  /*0230*/  IMAD.WIDE R8, R6, 0x8, R8 ;  /* 0x0000000806087825 */ /* 0x000fca00078e0208 */
[----:B------:R-:W2:Y:S01]  /*0240*/  LDG.E.64 R10, desc[UR6][R8.64+-0x8] ;  /* 0xfffff806080a7981 */ /* 0x000ea2000c1e1b00 */
[----:B------:R-:W-:Y:S01]  /*0250*/  VIADD R4, R4, 0x2 ;  /* 0x0000000204047836 */ /* 0x000fe20000000000 */
[----:B------:R-:W-:Y:S04]  /*0260*/  BSSY.RECONVERGENT B0, `(.L_x_2) ;  /* 0x0000040000007945 */ /* 0x000fe80003800200 */
[----:B------:R-:W-:Y:S01]  /*0270*/  ISETP.NE.AND P0, PT, R4, RZ, PT ;  /* 0x000000ff0400720c */ /* 0x000fe20003f05270 */
[----:B--2---:R-:W-:-:S14]  /*0280*/  DSETP.NEU.AND P1, PT, R10, -INF , PT ;  /* 0xfff000000a00742a */ /* 0x004fdc0003f2d000 */
[----:B------:R-:W-:Y:S05]  /*0290*/  @!P1 BRA `(.L_x_3) ;  /* 0x0000000000f09947 */ /* 0x000fea0003800000 */
[----:B------:R-:W-:Y:S01]  /*02a0*/  MOV R12, 0x652b82fe ;  /* 0x652b82fe000c7802 */ /* 0x000fe20000000f00 */
[----:B------:R-:W-:Y:S01]  /*02b0*/  IMAD.MOV.U32 R13, RZ, RZ, 0x3ff71547 ;  /* 0x3ff71547ff0d7424 */ /* 0x000fe200078e00ff */
[----:B------:R-:W-:Y:S01]  /*02c0*/  UMOV UR10, 0xfefa39ef ;  /* 0xfefa39ef000a7882 */ /* 0x000fe20000000000 */
[----:B------:R-:W-:Y:S01]  /*02d0*/  UMOV UR11, 0x3fe62e42 ;  /* 0x3fe62e42000b7882 */ /* 0x000fe20000000000 */
[----:B------:R-:W-:Y:S01]  /*02e0*/  FSETP.GEU.AND P1, PT, |R11|, 4.1917929649353027344, PT ;  /* 0x4086232b0b00780b */ /* 0x000fe20003f2e200 */
[----:B------:R-:W-:Y:S02]  /*02f0*/  BSSY.RECONVERGENT B1, `(.L_x_4) ;  /* 0x0000035000017945 */ /* 0x000fe40003800200 */
[----:B------:R-:W-:-:S08]  /*0300*/  DFMA R12, R10, R12, 6.75539944105574400000e+15 ;  /* 0x433800000a0c742b */ /* 0x000fd0000000000c */
[----:B------:R-:W-:-:S08]  /*0310*/  DADD R16, R12, -6.75539944105574400000e+15 ;  /* 0xc33800000c107429 */ /* 0x000fd00000000000 */
[----:B------:R-:W-:Y:S01]  /*0320*/  DFMA R18, R16, -UR10, R10 ;  /* 0x8000000a10127c2b */ /* 0x000fe2000800000a */
[----:B------:R-:W-:Y:S01]  /*0330*/  UMOV UR10, 0x3b39803f ;  /* 0x3b39803f000a7882 */ /* 0x000fe20000000000 */
[----:B------:R-:W-:-:S06]  /*0340*/  UMOV UR11, 0x3c7abc9e ;  /* 0x3c7abc9e000b7882 */ /* 0x000fcc0000000000 */
[----:B------:R-:W-:Y:S01]  /*0350*/  DFMA R16, R16, -UR10, R18 ;  /* 0x8000000a10107c2b */ /* 0x000fe20008000012 */
[----:B------:R-:W-:Y:S01]  /*0360*/  UMOV UR10, 0x69ce2bdf ;  /* 0x69ce2bdf000a7882 */ /* 0x000fe20000000000 */
[----:B------:R-:W-:Y:S01]  /*0370*/  IMAD.MOV.U32 R18, RZ, RZ, -0x35dec16 ;  /* 0xfca213eaff127424 */ /* 0x000fe200078e00ff */
[----:B------:R-:W-:Y:S01]  /*0380*/  UMOV UR11, 0x3e5ade15 ;  /* 0x3e5ade15000b7882 */ /* 0x000fe20000000000 */
[----:B------:R-:W-:-:S06]  /*0390*/  IMAD.MOV.U32 R19, RZ, RZ, 0x3e928af3 ;  /* 0x3e928af3ff137424 */ /* 0x000fcc00078e00ff */
[----:B------:R-:W-:Y:S01]  /*03a0*/  DFMA R18, R16, UR10, R18 ;  /* 0x0000000a10127c2b */ /* 0x000fe20008000012 */
[----:B------:R-:W-:Y:S01]  /*03b0*/  UMOV UR10, 0x62401315 ;  /* 0x62401315000a7882 */ /* 0x000fe20000000000 */
[----:B------:R-:W-:-:S06]  /*03c0*/  UMOV UR11, 0x3ec71dee ;  /* 0x3ec71dee000b7882 */ /* 0x000fcc0000000000 */
[----:B------:R-:W-:Y:S01]  /*03d0*/  DFMA R18, R16, R18, UR10 ;  /* 0x0000000a10127e2b */ /* 0x000fe20008000012 */
        /* <DEDUP_REMOVED lines=20> */
[----:B------:R-:W-:-:S08]  /*0520*/  DFMA R18, R16, R18, UR10 ;  /* 0x0000000a10127e2b */ /* 0x000fd00008000012 */
[----:B------:R-:W-:-:S08]  /*0530*/  DFMA R18, R16, R18, 1 ;  /* 0x3ff000001012742b */ /* 0x000fd00000000012 */
[----:B------:R-:W-:-:S10]  /*0540*/  DFMA R18, R16, R18, 1 ;  /* 0x3ff000001012742b */ /* 0x000fd40000000012 */
[----:B------:R-:W-:Y:S02]  /*0550*/  IMAD R17, R12, 0x100000, R19 ;  /* 0x001000000c117824 */ /* 0x000fe400078e0213 */
[----:B------:R-:W-:Y:S01]  /*0560*/  IMAD.MOV.U32 R16, RZ, RZ, R18 ;  /* 0x000000ffff107224 */ /* 0x000fe200078e0012 */
[----:B------:R-:W-:Y:S06]  /*0570*/  @!P1 BRA `(.L_x_5) ;  /* 0x0000000000309947 */ /* 0x000fec0003800000 */
[----:B------:R-:W-:Y:S01]  /*0580*/  FSETP.GEU.AND P2, PT, |R11|, 4.2275390625, PT ;  /* 0x408748000b00780b */ /* 0x000fe20003f4e200 */
[C---:B------:R-:W-:Y:S02]  /*0590*/  DADD R16, R10.reuse, +INF ;  /* 0x7ff000000a107429 */ /* 0x040fe40000000000 */
[----:B------:R-:W-:-:S08]  /*05a0*/  DSETP.GEU.AND P1, PT, R10, RZ, PT ;  /* 0x000000ff0a00722a */ /* 0x000fd00003f2e000 */
[----:B------:R-:W-:Y:S02]  /*05b0*/  FSEL R16, R16, RZ, P1 ;  /* 0x000000ff10107208 */ /* 0x000fe40000800000 */
[----:B------:R-:W-:Y:S02]  /*05c0*/  @!P2 LEA.HI R7, R12, R12, RZ, 0x1 ;  /* 0x0000000c0c07a211 */ /* 0x000fe400078f08ff */
[----:B------:R-:W-:Y:S02]  /*05d0*/  FSEL R17, R17, RZ, P1 ;  /* 0x000000ff11117208 */ /* 0x000fe40000800000 */
[----:B------:R-:W-:-:S05]  /*05e0*/  @!P2 SHF.R.S32.HI R7, RZ, 0x1, R7 ;  /* 0x00000001ff07a819 */ /* 0x000fca0000011407 */
[----:B------:R-:W-:Y:S02]  /*05f0*/  @!P2 IMAD.IADD R10, R12, 0x1, -R7 ;  /* 0x000000010c0aa824 */ /* 0x000fe400078e0a07 */
[----:B------:R-:W-:-:S03]  /*0600*/  @!P2 IMAD R19, R7, 0x100000, R19 ;  /* 0x001000000713a824 */ /* 0x000fc600078e0213 */
[----:B------:R-:W-:Y:S02]  /*0610*/  @!P2 LEA R11, R10, 0x3ff00000, 0x14 ;  /* 0x3ff000000a0ba811 */ /* 0x000fe400078ea0ff */
[----:B------:R-:W-:-:S06]  /*0620*/  @!P2 MOV R10, RZ ;  /* 0x000000ff000aa202 */ /* 0x000fcc0000000f00 */
[----:B------:R-:W-:-:S11]  /*0630*/  @!P2 DMUL R16, R18, R10 ;  /* 0x0000000a1210a228 */ /* 0x000fd60000000000 */
.L_x_5:
[----:B------:R-:W-:Y:S05]  /*0640*/  BSYNC.RECONVERGENT B1 ;  /* 0x0000000000017941 */ /* 0x000fea0003800200 */
.L_x_4:
[----:B------:R-:W-:-:S11]  /*0650*/  DADD R14, R14, R16 ;  /* 0x000000000e0e7229 */ /* 0x000fd60000000010 */
.L_x_3:
[----:B------:R-:W-:Y:S05]  /*0660*/  BSYNC.RECONVERGENT B0 ;  /* 0x0000000000007941 */ /* 0x000fea0003800200 */
.L_x_2:
[----:B------:R-:W2:Y:S01]  /*0670*/  LDG.E.64 R8, desc[UR6][R8.64] ;  /* 0x0000000608087981 */ /* 0x000ea2000c1e1b00 */
[----:B------:R-:W-:Y:S01]  /*0680*/  BSSY.RECONVERGENT B0, `(.L_x_6) ;  /* 0x000003f000007945 */ /* 0x000fe20003800200 */
[----:B--2---:R-:W-:-:S14]  /*0690*/  DSETP.NEU.AND P1, PT, R8, -INF , PT ;  /* 0xfff000000800742a */ /* 0x004fdc0003f2d000 */
[----:B------:R-:W-:Y:S05]  /*06a0*/  @!P1 BRA `(.L_x_7) ;  /* 0x0000000000f09947 */ /* 0x000fea0003800000 */
[----:B------:R-:W-:Y:S01]  /*06b0*/  IMAD.MOV.U32 R10, RZ, RZ, 0x652b82fe ;  /* 0x652b82feff0a7424 */ /* 0x000fe200078e00ff */
[----:B------:R-:W-:Y:S01]  /*06c0*/  UMOV UR10, 0xfefa39ef ;  /* 0xfefa39ef000a7882 */ /* 0x000fe20000000000 */
[----:B------:R-:W-:Y:S01]  /*06d0*/  IMAD.MOV.U32 R11, RZ, RZ, 0x3ff71547 ;  /* 0x3ff71547ff0b7424 */ /* 0x000fe200078e00ff */
[----:B------:R-:W-:Y:S01]  /*06e0*/  UMOV UR11, 0x3fe62e42 ;  /* 0x3fe62e42000b7882 */ /* 0x000fe20000000000 */
[----:B------:R-:W-:Y:S01]  /*06f0*/  FSETP.GEU.AND P1, PT, |R9|, 4.1917929649353027344, PT ;  /* 0x4086232b0900780b */ /* 0x000fe20003f2e200 */
[----:B------:R-:W-:Y:S03]  /*0700*/  BSSY.RECONVERGENT B1, `(.L_x_8) ;  /* 0x0000035000017945 */ /* 0x000fe60003800200 */
        /* <DEDUP_REMOVED lines=46> */
[----:B------:R-:W-:-:S04]  /*09f0*/  @!P2 SHF.R.S32.HI R7, RZ, 0x1, R7 ;  /* 0x00000001ff07a819 */ /* 0x000fc80000011407 */
[----:B------:R-:W-:Y:S01]  /*0a00*/  @!P2 LEA R17, R7, R17, 0x14 ;  /* 0x000000110711a211 */ /* 0x000fe200078ea0ff */
[----:B------:R-:W-:-:S05]  /*0a10*/  @!P2 IMAD.IADD R8, R10, 0x1, -R7 ;  /* 0x000000010a08a824 */ /* 0x000fca00078e0a07 */
[----:B------:R-:W-:Y:S01]  /*0a20*/  @!P2 LEA R9, R8, 0x3ff00000, 0x14 ;  /* 0x3ff000000809a811 */ /* 0x000fe200078ea0ff */
[----:B------:R-:W-:-:S06]  /*0a30*/  @!P2 IMAD.MOV.U32 R8, RZ, RZ, RZ ;  /* 0x000000ffff08a224 */ /* 0x000fcc00078e00ff */
[----:B------:R-:W-:-:S11]  /*0a40*/  @!P2 DMUL R12, R16, R8 ;  /* 0x00000008100ca228 */ /* 0x000fd60000000000 */
.L_x_9:
[----:B------:R-:W-:Y:S05]  /*0a50*/  BSYNC.RECONVERGENT B1 ;  /* 0x0000000000017941 */ /* 0x000fea0003800200 */
.L_x_8:
[----:B------:R-:W-:-:S11]  /*0a60*/  DADD R14, R14, R12 ;  /* 0x000000000e0e7229 */ /* 0x000fd6000000000c */
.L_x_7:
[----:B------:R-:W-:Y:S05]  /*0a70*/  BSYNC.RECONVERGENT B0 ;  /* 0x0000000000007941 */ /* 0x000fea0003800200 */
.L_x_6:
[----:B------:R-:W-:Y:S01]  /*0a80*/  VIADD R6, R6, 0x2 ;  /* 0x0000000206067836 */ /* 0x000fe20000000000 */
[----:B------:R-:W-:Y:S06]  /*0a90*/  @P0 BRA `(.L_x_10) ;  /* 0xfffffff400dc0947 */ /* 0x000fec000383ffff */
.L_x_1:
[----:B------:R-:W0:Y:S02]  /*0aa0*/  LDC R4, c[0x0][0x38c] ;  /* 0x0000e300ff047b82 */ /* 0x000e240000000800 */
[----:B0-----:R-:W-:-:S04]  /*0ab0*/  LOP3.LUT R6, R4, 0x1, RZ, 0xc0, !PT ;  /* 0x0000000104067812 */ /* 0x001fc800078ec0ff */
[----:B------:R-:W-:-:S13]  /*0ac0*/  ISETP.NE.U32.AND P0, PT, R6, 0x1, PT ;  /* 0x000000010600780c */ /* 0x000fda0003f05070 */
[----:B------:R-:W-:Y:S05]  /*0ad0*/  @P0 BRA `(.L_x_0) ;  /* 0x0000000400140947 */ /* 0x000fea0003800000 */
[----:B------:R-:W0:Y:S01]  /*0ae0*/  LDC.64 R6, c[0x0][0x380] ;  /* 0x0000e000ff067b82 */ /* 0x000e220000000a00 */
[----:B------:R-:W-:-:S04]  /*0af0*/  IMAD.IADD R5, R2, 0x1, R5 ;  /* 0x0000000102057824 */ /* 0x000fc800078e0205 */
[----:B0-----:R-:W-:-:S06]  /*0b00*/  IMAD.WIDE R6, R5, 0x8, R6 ;  /* 0x0000000805067825 */ /* 0x001fcc00078e0206 */
        /* <DEDUP_REMOVED lines=47> */
[----:B------:R-:W-:Y:S01]  /*0e00*/  LEA R11, R8, R13, 0x14 ;  /* 0x0000000d080b7211 */ /* 0x000fe200078ea0ff */
[----:B------:R-:W-:Y:S01]  /*0e10*/  IMAD.MOV.U32 R10, RZ, RZ, R12 ;  /* 0x000000ffff0a7224 */ /* 0x000fe200078e000c */
[----:B------:R-:W-:Y:S06]  /*0e20*/  @!P0 BRA `(.L_x_13) ;  /* 0x0000000000348947 */ /* 0x000fec0003800000 */
[----:B------:R-:W-:Y:S01]  /*0e30*/  FSETP.GEU.AND P1, PT, |R7|, 4.2275390625, PT ;  /* 0x408748000700780b */ /* 0x000fe20003f2e200 */
[C---:B------:R-:W-:Y:S02]  /*0e40*/  DADD R10, R6.reuse, +INF ;  /* 0x7ff00000060a7429 */ /* 0x040fe40000000000 */
[----:B------:R-:W-:-:S08]  /*0e50*/  DSETP.GEU.AND P0, PT, R6, RZ, PT ;  /* 0x000000ff0600722a */ /* 0x000fd00003f0e000 */
[----:B------:R-:W-:Y:S02]  /*0e60*/  FSEL R10, R10, RZ, P0 ;  /* 0x000000ff0a0a7208 */ /* 0x000fe40000000000 */
[----:B------:R-:W-:Y:S01]  /*0e70*/  @!P1 LEA.HI R2, R8, R8, RZ, 0x1 ;  /* 0x0000000808029211 */ /* 0x000fe200078f08ff */
[----:B------:R-:W-:Y:S01]  /*0e80*/  @!P1 IMAD.MOV.U32 R6, RZ, RZ, R12 ;  /* 0x000000ffff069224 */ /* 0x000fe200078e000c */
[----:B------:R-:W-:Y:S02]  /*0e90*/  FSEL R11, R11, RZ, P0 ;  /* 0x000000ff0b0b7208 */ /* 0x000fe40000000000 */
[----:B------:R-:W-:-:S05]  /*0ea0*/  @!P1 SHF.R.S32.HI R7, RZ, 0x1, R2 ;  /* 0x00000001ff079819 */ /* 0x000fca0000011402 */
[----:B------:R-:W-:Y:S02]  /*0eb0*/  @!P1 IMAD.IADD R8, R8, 0x1, -R7 ;  /* 0x0000000108089824 */ /* 0x000fe400078e0a07 */
[----:B------:R-:W-:-:S03]  /*0ec0*/  @!P1 IMAD R7, R7, 0x100000, R13 ;  /* 0x0010000007079824 */ /* 0x000fc600078e020d */
[----:B------:R-:W-:Y:S01]  /*0ed0*/  @!P1 LEA R9, R8, 0x3ff00000, 0x14 ;  /* 0x3ff0000008099811 */ /* 0x000fe200078ea0ff */
[----:B------:R-:W-:-:S06]  /*0ee0*/  @!P1 IMAD.MOV.U32 R8, RZ, RZ, RZ ;  /* 0x000000ffff089224 */ /* 0x000fcc00078e00ff */
[----:B------:R-:W-:-:S11]  /*0ef0*/  @!P1 DMUL R10, R6, R8 ;  /* 0x00000008060a9228 */ /* 0x000fd60000000000 */
.L_x_13:
[----:B------:R-:W-:Y:S05]  /*0f00*/  BSYNC.RECONVERGENT B1 ;  /* 0x0000000000017941 */ /* 0x000fea0003800200 */
.L_x_12:
[----:B------:R-:W-:-:S11]  /*0f10*/  DADD R14, R10, R14 ;  /* 0x000000000a0e7229 */ /* 0x000fd6000000000e */
.L_x_11:
[----:B------:R-:W-:Y:S05]  /*0f20*/  BSYNC.RECONVERGENT B0 ;  /* 0x0000000000007941 */ /* 0x000fea0003800200 */
.L_x_0:
[----:B------:R-:W-:-:S13]  /*0f30*/  ISETP.GE.AND P0, PT, R4, 0x1, PT ;  /* 0x000000010400780c */ /* 0x000fda0003f06270 */
[----:B------:R-:W-:Y:S05]  /*0f40*/  @!P0 EXIT ;  /* 0x000000000000894d */ /* 0x000fea0003800000 */
[----:B------:R-:W0:Y:S01]  /*0f50*/  LDCU UR4, c[0x0][0x388] ;  /* 0x00007100ff0477ac */ /* 0x000e220008000800 */
[----:B------:R-:W-:Y:S01]  /*0f60*/  ISETP.NE.AND P0, PT, R4, 0x1, PT ;  /* 0x000000010400780c */ /* 0x000fe20003f05270 */
[----:B------:R-:W-:Y:S02]  /*0f70*/  IMAD.MOV.U32 R2, RZ, RZ, RZ ;  /* 0x000000ffff027224 */ /* 0x000fe400078e00ff */
[----:B0-----:R-:W-:-:S04]  /*0f80*/  IMAD R3, R3, UR4, R0 ;  /* 0x0000000403037c24 */ /* 0x001fc8000f8e0200 */
[----:B------:R-:W-:-:S06]  /*0f90*/  IMAD R3, R3, R4, RZ ;  /* 0x0000000403037224 */ /* 0x000fcc00078e02ff */
[----:B------:R-:W-:Y:S05]  /*0fa0*/  @!P0 BRA `(.L_x_14) ;  /* 0x0000000c00248947 */ /* 0x000fea0003800000 */
[----:B------:R-:W0:Y:S01]  /*0fb0*/  LDCU.64 UR4, c[0x0][0x380] ;  /* 0x00007000ff0477ac */ /* 0x000e220008000a00 */
[----:B------:R-:W-:Y:S01]  /*0fc0*/  LOP3.LUT R2, R4, 0x7ffffffe, RZ, 0xc0, !PT ;  /* 0x7ffffffe04027812 */ /* 0x000fe200078ec0ff */
[----:B------:R-:W-:-:S03]  /*0fd0*/  IMAD.MOV.U32 R4, RZ, RZ, R3 ;  /* 0x000000ffff047224 */ /* 0x000fc600078e0003 */
[----:B------:R-:W-:Y:S01]  /*0fe0*/  IADD3 R5, PT, PT, -R2, RZ, RZ ;  /* 0x000000ff02057210 */ /* 0x000fe20007ffe1ff */
[----:B0-----:R-:W-:-:S04]  /*0ff0*/  UIADD3 UR4, UP0, UPT, UR4, 0x8, URZ ;  /* 0x0000000804047890 */ /* 0x001fc8000ff1e0ff */
[----:B------:R-:W-:-:S12]  /*1000*/  UIADD3.X UR5, UPT, UPT, URZ, UR5, URZ, UP0, !UPT ;  /* 0x00000005ff057290 */ /* 0x000fd800087fe4ff */
.L_x_27:
[----:B0-----:R-:W-:Y:S02]  /*1010*/  IMAD.U32 R12, RZ, RZ, UR4 ;  /* 0x00000004ff0c7e24 */ /* 0x001fe4000f8e00ff */
[----:B------:R-:W-:Y:S02]  /*1020*/  IMAD.U32 R13, RZ, RZ, UR5 ;  /* 0x00000005ff0d7e24 */ /* 0x000fe4000f8e00ff */
[----:B------:R-:W-:-:S05]  /*1030*/  IMAD.WIDE R12, R4, 0x8, R12 ;  /* 0x00000008040c7825 */ /* 0x000fca00078e020c */
[----:B------:R-:W2:Y:S01]  /*1040*/  LDG.E.64 R6, desc[UR6][R12.64+-0x8] ;  /* 0xfffff8060c067981 */ /* 0x000ea2000c1e1b00 */
[----:B------:R-:W-:Y:S01]  /*1050*/  VIADD R5, R5, 0x2 ;  /* 0x0000000205057836 */ /* 0x000fe20000000000 */
[----:B------:R-:W-:Y:S01]  /*1060*/  BSSY.RECONVERGENT B0, `(.L_x_15) ;  /* 0x000005c000007945 */ /* 0x000fe20003800200 */
[----:B------:R-:W-:-:S03]  /*1070*/  CS2R R8, SRZ ;  /* 0x0000000000087805 */ /* 0x000fc6000001ff00 */
[----:B------:R-:W-:Y:S01]  /*1080*/  ISETP.NE.AND P1, PT, R5, RZ, PT ;  /* 0x000000ff0500720c */ /* 0x000fe20003f25270 */
        /* <DEDUP_REMOVED lines=16> */
[----:B------:R-:W-:Y:S01]  /*1190*/  MOV R17, 0x3e928af3 ;  /* 0x3e928af300117802 */ /* 0x000fe20000000f00 */
[----:B------:R-:W-:-:S05]  /*11a0*/  UMOV UR9, 0x3e5ade15 ;  /* 0x3e5ade1500097882 */ /* 0x000fca0000000000 */
        /* <DEDUP_REMOVED lines=17> */
[----:B------:R-:W0:Y:S01]  /*12c0*/  MUFU.RCP64H R17, R15 ;  /* 0x0000000f00117308 */ /* 0x000e220000001800 */
[----:B------:R-:W-:Y:S01]  /*12d0*/  UMOV UR9, 0x3fa55555 ;  /* 0x3fa5555500097882 */ /* 0x000fe20000000000 */
[----:B------:R-:W-:-:S04]  /*12e0*/  IMAD.MOV.U32 R16, RZ, RZ, 0x1 ;  /* 0x00000001ff107424 */ /* 0x000fc800078e00ff */
[----:B------:R-:W-:Y:S01]  /*12f0*/  DFMA R18, R10, R18, UR8 ;  /* 0x000000080a127e2b */ /* 0x000fe20008000012 */
[----:B------:R-:W-:Y:S01]  /*1300*/  UMOV UR8, 0x55555511 ;  /* 0x5555551100087882 */ /* 0x000fe20000000000 */
[----:B------:R-:W-:-:S06]  /*1310*/  UMOV UR9, 0x3fc55555 ;  /* 0x3fc5555500097882 */ /* 0x000fcc0000000000 */
[----:B------:R-:W-:Y:S01]  /*1320*/  DFMA R18, R10, R18, UR8 ;  /* 0x000000080a127e2b */ /* 0x000fe20008000012 */
[----:B------:R-:W-:Y:S01]  /*1330*/  UMOV UR8, 0xb ;  /* 0x0000000b00087882 */ /* 0x000fe20000000000 */
[----:B------:R-:W-:Y:S01]  /*1340*/  UMOV UR9, 0x3fe00000 ;  /* 0x3fe0000000097882 */ /* 0x000fe20000000000 */
[----:B0-----:R-:W-:-:S05]  /*1350*/  DFMA R20, R16, -R14, 1 ;  /* 0x3ff000001014742b */ /* 0x001fca000000080e */
[----:B------:R-:W-:-:S03]  /*1360*/  DFMA R18, R10, R18, UR8 ;  /* 0x000000080a127e2b */ /* 0x000fc60008000012 */
[----:B------:R-:W-:-:S05]  /*1370*/  DFMA R20, R20, R20, R20 ;  /* 0x000000141414722b */ /* 0x000fca0000000014 */
[----:B------:R-:W-:-:S03]  /*1380*/  DFMA R18, R10, R18, 1 ;  /* 0x3ff000000a12742b */ /* 0x000fc60000000012 */
[----:B------:R-:W-:-:S05]  /*1390*/  DFMA R16, R16, R20, R16 ;  /* 0x000000141010722b */ /* 0x000fca0000000010 */
[----:B------:R-:W-:-:S03]  /*13a0*/  DFMA R18, R10, R18, 1 ;  /* 0x3ff000000a12742b */ /* 0x000fc60000000012 */
[----:B------:R-:W-:-:S08]  /*13b0*/  DFMA R10, R16, -R14, 1 ;  /* 0x3ff00000100a742b */ /* 0x000fd0000000080e */
[----:B------:R-:W-:Y:S01]  /*13c0*/  DFMA R16, R16, R10, R16 ;  /* 0x0000000a1010722b */ /* 0x000fe20000000010 */
[----:B------:R-:W-:Y:S02]  /*13d0*/  IMAD R11, R8, 0x100000, R19 ;  /* 0x00100000080b7824 */ /* 0x000fe400078e0213 */
[----:B------:R-:W-:Y:S01]  /*13e0*/  IMAD.MOV.U32 R10, RZ, RZ, R18 ;  /* 0x000000ffff0a7224 */ /* 0x000fe200078e0012 */
[----:B------:R-:W-:Y:S07]  /*13f0*/  @!P0 BRA `(.L_x_18) ;  /* 0x0000000000308947 */ /* 0x000fee0003800000 */
        /* <DEDUP_REMOVED lines=9> */
[----:B------:R-:W-:Y:S01]  /*1490*/  @!P2 LEA R7, R6, 0x3ff00000, 0x14 ;  /* 0x3ff000000607a811 */ /* 0x000fe200078ea0ff */
[----:B------:R-:W-:-:S06]  /*14a0*/  @!P2 IMAD.MOV.U32 R6, RZ, RZ, RZ ;  /* 0x000000ffff06a224 */ /* 0x000fcc00078e00ff */
[----:B------:R-:W-:-:S11]  /*14b0*/  @!P2 DMUL R10, R18, R6 ;  /* 0x00000006120aa228 */ /* 0x000fd60000000000 */
.L_x_18:
[----:B------:R-:W-:Y:S05]  /*14c0*/  BSYNC.RECONVERGENT B1 ;  /* 0x0000000000017941 */ /* 0x000fea0003800200 */
.L_x_17:
[----:B------:R-:W-:Y:S01]  /*14d0*/  MOV R8, R10 ;  /* 0x0000000a00087202 */ /* 0x000fe20000000f00 */
[----:B------:R-:W-:Y:S01]  /*14e0*/  IMAD.MOV.U32 R9, RZ, RZ, R11 ;  /* 0x000000ffff097224 */ /* 0x000fe200078e000b */
[----:B------:R-:W-:Y:S01]  /*14f0*/  FSETP.GEU.AND P2, PT, |R11|, 6.5827683646048100446e-37, PT ;  /* 0x036000000b00780b */ /* 0x000fe20003f4e200 */
[----:B------:R-:W-:Y:S04]  /*1500*/  BSSY.RECONVERGENT B1, `(.L_x_19) ;  /* 0x000000f000017945 */ /* 0x000fe80003800200 */
[----:B------:R-:W-:-:S08]  /*1510*/  DMUL R6, R16, R8 ;  /* 0x0000000810067228 */ /* 0x000fd00000000000 */
[----:B------:R-:W-:-:S08]  /*1520*/  DFMA R8, R6, -R14, R8 ;  /* 0x8000000e0608722b */ /* 0x000fd00000000008 */
[----:B------:R-:W-:-:S10]  /*1530*/  DFMA R6, R16, R8, R6 ;  /* 0x000000081006722b */ /* 0x000fd40000000006 */
[----:B------:R-:W-:-:S05]  /*1540*/  FFMA R0, RZ, R15, R7 ;  /* 0x0000000fff007223 */ /* 0x000fca0000000007 */
[----:B------:R-:W-:-:S13]  /*1550*/  FSETP.GT.AND P0, PT, |R0|, 1.469367938527859385e-39, PT ;  /* 0x001000000000780b */ /* 0x000fda0003f04200 */
[----:B------:R-:W-:Y:S05]  /*1560*/  @P0 BRA P2, `(.L_x_20) ;  /* 0x0000000000200947 */ /* 0x000fea0001000000 */
[----:B------:R-:W-:Y:S01]  /*1570*/  IMAD.MOV.U32 R6, RZ, RZ, R10 ;  /* 0x000000ffff067224 */ /* 0x000fe200078e000a */
[----:B------:R-:W-:Y:S01]  /*1580*/  MOV R0, 0x15d0 ;  /* 0x000015d000007802 */ /* 0x000fe20000000f00 */
[----:B------:R-:W-:Y:S02]  /*1590*/  IMAD.MOV.U32 R7, RZ, RZ, R11 ;  /* 0x000000ffff077224 */ /* 0x000fe400078e000b */
[----:B------:R-:W-:Y:S02]  /*15a0*/  IMAD.MOV.U32 R8, RZ, RZ, R14 ;  /* 0x000000ffff087224 */ /* 0x000fe400078e000e */
[----:B------:R-:W-:-:S07]  /*15b0*/  IMAD.MOV.U32 R9, RZ, RZ, R15 ;  /* 0x000000ffff097224 */ /* 0x000fce00078e000f */
[----:B------:R-:W-:Y:S05]  /*15c0*/  CALL.REL.NOINC `($__internal_0_$__cuda_sm20_div_rn_f64_full) ;  /* 0x0000000c00387944 */ /* 0x000fea0003c00000 */
[----:B------:R-:W-:Y:S01]  /*15d0*/  IMAD.MOV.U32 R6, RZ, RZ, R18 ;  /* 0x000000ffff067224 */ /* 0x000fe200078e0012 */
[----:B------:R-:W-:-:S07]  /*15e0*/  MOV R7, R19 ;  /* 0x0000001300077202 */ /* 0x000fce0000000f00 */
.L_x_20:
[----:B------:R-:W-:Y:S05]  /*15f0*/  BSYNC.RECONVERGENT B1 ;  /* 0x0000000000017941 */ /* 0x000fea0003800200 */
.L_x_19:
[----:B------:R-:W-:Y:S02]  /*1600*/  IMAD.MOV.U32 R8, RZ, RZ, R6 ;  /* 0x000000ffff087224 */ /* 0x000fe400078e0006 */
[----:B------:R-:W-:-:S07]  /*1610*/  IMAD.MOV.U32 R9, RZ, RZ, R7 ;  /* 0x000000ffff097224 */ /* 0x000fce00078e0007 */
.L_x_16:
[----:B------:R-:W-:Y:S05]  /*1620*/  BSYNC.RECONVERGENT B0 ;  /* 0x0000000000007941 */ /* 0x000fea0003800200 */
.L_x_15:
[----:B------:R-:W2:Y:S01]  /*1630*/  LDG.E.64 R6, desc[UR6][R12.64] ;  /* 0x000000060c067981 */ /* 0x000ea2000c1e1b00 */
[----:B------:R-:W-:Y:S01]  /*1640*/  BSSY.RECONVERGENT B0, `(.L_x_21) ;  /* 0x000005c000007945 */ /* 0x000fe20003800200 */
[----:B------:R-:W-:Y:S02]  /*1650*/  CS2R R10, SRZ ;  /* 0x00000000000a7805 */ /* 0x000fe4000001ff00 */
[----:B------:R0:W-:Y:S01]  /*1660*/  STG.E.64 desc[UR6][R12.64+-0x8], R8 ;  /* 0xfffff8080c007986 */ /* 0x0001e2000c101b06 */
[----:B--2---:R-:W-:-:S14]  /*1670*/  DSETP.NEU.AND P0, PT, R6, -INF , PT ;  /* 0xfff000000600742a */ /* 0x004fdc0003f0d000 */
[----:B0-----:R-:W-:Y:S05]  /*1680*/  @!P0 BRA `(.L_x_22) ;  /* 0x00000004005c8947 */ /* 0x001fea0003800000 */
        /* <DEDUP_REMOVED lines=35> */
[----:B------:R-:W-:-:S04]  /*18c0*/  MOV R16, 0x1 ;  /* 0x0000000100107802 */ /* 0x000fc80000000f00 */
        /* <DEDUP_REMOVED lines=29> */
.L_x_24:
[----:B------:R-:W-:Y:S05]  /*1aa0*/  BSYNC.RECONVERGENT B1 ;  /* 0x0000000000017941 */ /* 0x000fea0003800200 */
.L_x_23:
[----:B------:R-:W-:Y:S01]  /*1ab0*/  IMAD.MOV.U32 R8, RZ, RZ, R10 ;  /* 0x000000ffff087224 */ /* 0x000fe200078e000a */
[----:B------:R-:W-:Y:S01]  /*1ac0*/  MOV R9, R11 ;  /* 0x0000000b00097202 */ /* 0x000fe20000000f00 */
[----:B------:R-:W-:Y:S01]  /*1ad0*/  BSSY.RECONVERGENT B1, `(.L_x_25) ;  /* 0x0000010000017945 */ /* 0x000fe20003800200 */
[----:B------:R-:W-:-:S04]  /*1ae0*/  FSETP.GEU.AND P2, PT, |R11|, 6.5827683646048100446e-37, PT ;  /* 0x036000000b00780b */ /* 0x000fc80003f4e200 */
        /* <DEDUP_REMOVED lines=12> */
[----:B------:R-:W-:Y:S02]  /*1bb0*/  IMAD.MOV.U32 R6, RZ, RZ, R18 ;  /* 0x000000ffff067224 */ /* 0x000fe400078e0012 */
[----:B------:R-:W-:-:S07]  /*1bc0*/  IMAD.MOV.U32 R7, RZ, RZ, R19 ;  /* 0x000000ffff077224 */ /* 0x000fce00078e0013 */
.L_x_26:
[----:B------:R-:W-:Y:S05]  /*1bd0*/  BSYNC.RECONVERGENT B1 ;  /* 0x0000000000017941 */ /* 0x000fea0003800200 */
.L_x_25:
[----:B------:R-:W-:Y:S01]  /*1be0*/  MOV R10, R6 ;  /* 0x00000006000a7202 */ /* 0x000fe20000000f00 */
[----:B------:R-:W-:-:S07]  /*1bf0*/  IMAD.MOV.U32 R11, RZ, RZ, R7 ;  /* 0x000000ffff0b7224 */ /* 0x000fce00078e0007 */
.L_x_22:
[----:B------:R-:W-:Y:S05]  /*1c00*/  BSYNC.RECONVERGENT B0 ;  /* 0x0000000000007941 */ /* 0x000fea0003800200 */
.L_x_21:
[----:B------:R0:W-:Y:S01]  /*1c10*/  STG.E.64 desc[UR6][R12.64], R10 ;  /* 0x0000000a0c007986 */ /* 0x0001e2000c101b06 */
[----:B------:R-:W-:Y:S01]  /*1c20*/  VIADD R4, R4, 0x2 ;  /* 0x0000000204047836 */ /* 0x000fe20000000000 */
[----:B------:R-:W-:Y:S06]  /*1c30*/  @P1 BRA `(.L_x_27) ;  /* 0xfffffff000f41947 */ /* 0x000fec000383ffff */
.L_x_14:
[----:B------:R-:W1:Y:S02]  /*1c40*/  LDC R0, c[0x0][0x38c] ;  /* 0x0000e300ff007b82 */ /* 0x000e640000000800 */
[----:B-1----:R-:W-:-:S04]  /*1c50*/  LOP3.LUT R0, R0, 0x1, RZ, 0xc0, !PT ;  /* 0x0000000100007812 */ /* 0x002fc800078ec0ff */
[----:B------:R-:W-:-:S13]  /*1c60*/  ISETP.NE.U32.AND P0, PT, R0, 0x1, PT ;  /* 0x000000010000780c */ /* 0x000fda0003f05070 */
[----:B------:R-:W-:Y:S05]  /*1c70*/  @P0 EXIT ;  /* 0x000000000000094d */ /* 0x000fea0003800000 */
[----:B------:R-:W1:Y:S01]  /*1c80*/  LDC.64 R4, c[0x0][0x380] ;  /* 0x0000e000ff047b82 */ /* 0x000e620000000a00 */
[----:B------:R-:W-:-:S04]  /*1c90*/  IMAD.IADD R3, R3, 0x1, R2 ;  /* 0x0000000103037824 */ /* 0x000fc800078e0202 */
[----:B-1----:R-:W-:-:S05]  /*1ca0*/  IMAD.WIDE R2, R3, 0x8, R4 ;  /* 0x0000000803027825 */ /* 0x002fca00078e0204 */
[----:B------:R-:W2:Y:S01]  /*1cb0*/  LDG.E.64 R4, desc[UR6][R2.64] ;  /* 0x0000000602047981 */ /* 0x000ea2000c1e1b00 */
[----:B------:R-:W-:Y:S01]  /*1cc0*/  BSSY.RECONVERGENT B0, `(.L_x_28) ;  /* 0x000005c000007945 */ /* 0x000fe20003800200 */
[----:B------:R-:W-:Y:S01]  /*1cd0*/  CS2R R6, SRZ ;  /* 0x0000000000067805 */ /* 0x000fe2000001ff00 */
[----:B--2---:R-:W-:-:S14]  /*1ce0*/  DSETP.NEU.AND P0, PT, R4, -INF , PT ;  /* 0xfff000000400742a */ /* 0x004fdc0003f0d000 */
[----:B------:R-:W-:Y:S05]  /*1cf0*/  @!P0 BRA `(.L_x_29) ;  /* 0x0000000400608947 */ /* 0x000fea0003800000 */
[----:B------:R-:W-:Y:S01]  /*1d00*/  IMAD.MOV.U32 R6, RZ, RZ, 0x652b82fe ;  /* 0x652b82feff067424 */ /* 0x000fe200078e00ff */
[----:B------:R-:W-:Y:S01]  /*1d10*/  UMOV UR4, 0xfefa39ef ;  /* 0xfefa39ef00047882 */ /* 0x000fe20000000000 */
[----:B------:R-:W-:Y:S01]  /*1d20*/  IMAD.MOV.U32 R7, RZ, RZ, 0x3ff71547 ;  /* 0x3ff71547ff077424 */ /* 0x000fe200078e00ff */
[----:B------:R-:W-:Y:S01]  /*1d30*/  UMOV UR5, 0x3fe62e42 ;  /* 0x3fe62e4200057882 */ /* 0x000fe20000000000 */
[----:B0-----:R-:W0:Y:S01]  /*1d40*/  MUFU.RCP64H R13, R15 ;  /* 0x0000000f000d7308 */ /* 0x001e220000001800 */
[----:B------:R-:W-:Y:S01]  /*1d50*/  IMAD.MOV.U32 R12, RZ, RZ, 0x1 ;  /* 0x00000001ff0c7424 */ /* 0x000fe200078e00ff */
[----:B------:R-:W-:Y:S01]  /*1d60*/  FSETP.GEU.AND P0, PT, |R5|, 4.1917929649353027344, PT ;  /* 0x4086232b0500780b */ /* 0x000fe20003f0e200 */
[----:B------:R-:W-:Y:S01]  /*1d70*/  BSSY.RECONVERGENT B1, `(.L_x_30) ;  /* 0x000003b000017945 */ /* 0x000fe20003800200 */
[----:B------:R-:W-:-:S08]  /*1d80*/  DFMA R6, R4, R6, 6.75539944105574400000e+15 ;  /* 0x433800000406742b */ /* 0x000fd00000000006 */
[----:B------:R-:W-:Y:S02]  /*1d90*/  DADD R8, R6, -6.75539944105574400000e+15 ;  /* 0xc338000006087429 */ /* 0x000fe40000000000 */
[----:B0-----:R-:W-:-:S06]  /*1da0*/  DFMA R16, R12, -R14, 1 ;  /* 0x3ff000000c10742b */ /* 0x001fcc000000080e */
[----:B------:R-:W-:Y:S01]  /*1db0*/  DFMA R10, R8, -UR4, R4 ;  /* 0x80000004080a7c2b */ /* 0x000fe20008000004 */
[----:B------:R-:W-:Y:S01]  /*1dc0*/  UMOV UR4, 0x3b39803f ;  /* 0x3b39803f00047882 */ /* 0x000fe20000000000 */
[----:B------:R-:W-:Y:S01]  /*1dd0*/  UMOV UR5, 0x3c7abc9e ;  /* 0x3c7abc9e00057882 */ /* 0x000fe20000000000 */
[----:B------:R-:W-:-:S05]  /*1de0*/  DFMA R16, R16, R16, R16 ;  /* 0x000000101010722b */ /* 0x000fca0000000010 */
[----:B------:R-:W-:Y:S01]  /*1df0*/  DFMA R8, R8, -UR4, R10 ;  /* 0x8000000408087c2b */ /* 0x000fe2000800000a */
[----:B------:R-:W-:Y:S01]  /*1e00*/  UMOV UR4, 0x69ce2bdf ;  /* 0x69ce2bdf00047882 */ /* 0x000fe20000000000 */
[----:B------:R-:W-:Y:S01]  /*1e10*/  IMAD.MOV.U32 R10, RZ, RZ, -0x35dec16 ;  /* 0xfca213eaff0a7424 */ /* 0x000fe200078e00ff */
[----:B------:R-:W-:Y:S01]  /*1e20*/  MOV R11, 0x3e928af3 ;  /* 0x3e928af3000b7802 */ /* 0x000fe20000000f00 */
[----:B------:R-:W-:Y:S01]  /*1e30*/  UMOV UR5, 0x3e5ade15 ;  /* 0x3e5ade1500057882 */ /* 0x000fe20000000000 */
[----:B------:R-:W-:-:S04]  /*1e40*/  DFMA R16, R12, R16, R12 ;  /* 0x000000100c10722b */ /* 0x000fc8000000000c */
        /* <DEDUP_REMOVED lines=26> */
[----:B------:R-:W-:Y:S02]  /*1ff0*/  DFMA R12, R8, R10, 1 ;  /* 0x3ff00000080c742b */ /* 0x000fe4000000000a */
        /* <DEDUP_REMOVED lines=15> */
[----:B------:R-:W-:Y:S02]  /*20f0*/  @!P1 LEA R7, R6, 0x3ff00000, 0x14 ;  /* 0x3ff0000006079811 */ /* 0x000fe400078ea0ff */
[----:B------:R-:W-:-:S06]  /*2100*/  @!P1 MOV R6, RZ ;  /* 0x000000ff00069202 */ /* 0x000fcc0000000f00 */
[----:B------:R-:W-:-:S11]  /*2110*/  @!P1 DMUL R10, R4, R6 ;  /* 0x00000006040a9228 */ /* 0x000fd60000000000 */
.L_x_31:
[----:B------:R-:W-:Y:S05]  /*2120*/  BSYNC.RECONVERGENT B1 ;  /* 0x0000000000017941 */ /* 0x000fea0003800200 */
.L_x_30:
[----:B------:R-:W-:Y:S01]  /*2130*/  IMAD.MOV.U32 R6, RZ, RZ, R10 ;  /* 0x000000ffff067224 */ /* 0x000fe200078e000a */
[----:B------:R-:W-:Y:S01]  /*2140*/  FSETP.GEU.AND P1, PT, |R11|, 6.5827683646048100446e-37, PT ;  /* 0x036000000b00780b */ /* 0x000fe20003f2e200 */
[----:B------:R-:W-:Y:S01]  /*2150*/  IMAD.MOV.U32 R7, RZ, RZ, R11 ;  /* 0x000000ffff077224 */ /* 0x000fe200078e000b */
[----:B------:R-:W-:Y:S05]  /*2160*/  BSSY.RECONVERGENT B1, `(.L_x_32) ;  /* 0x000000f000017945 */ /* 0x000fea0003800200 */
        /* <DEDUP_REMOVED lines=12> */
[----:B------:R-:W-:Y:S01]  /*2230*/  MOV R4, R18 ;  /* 0x0000001200047202 */ /* 0x000fe20000000f00 */
[----:B------:R-:W-:-:S07]  /*2240*/  IMAD.MOV.U32 R5, RZ, RZ, R19 ;  /* 0x000000ffff057224 */ /* 0x000fce00078e0013 */
.L_x_33:
[----:B------:R-:W-:Y:S05]  /*2250*/  BSYNC.RECONVERGENT B1 ;  /* 0x0000000000017941 */ /* 0x000fea0003800200 */
.L_x_32:
[----:B------:R-:W-:Y:S02]  /*2260*/  IMAD.MOV.U32 R6, RZ, RZ, R4 ;  /* 0x000000ffff067224 */ /* 0x000fe400078e0004 */
[----:B------:R-:W-:-:S07]  /*2270*/  IMAD.MOV.U32 R7, RZ, RZ, R5 ;  /* 0x000000ffff077224 */ /* 0x000fce00078e0005 */
.L_x_29:
[----:B------:R-:W-:Y:S05]  /*2280*/  BSYNC.RECONVERGENT B0 ;  /* 0x0000000000007941 */ /* 0x000fea0003800200 */
.L_x_28:
[----:B------:R-:W-:Y:S01]  /*2290*/  STG.E.64 desc[UR6][R2.64], R6 ;  /* 0x0000000602007986 */ /* 0x000fe2000c101b06 */
[----:B------:R-:W-:Y:S05]  /*22a0*/  EXIT ;  /* 0x000000000000794d */ /* 0x000fea0003800000 */
        .weak           $__internal_0_$__cuda_sm20_div_rn_f64_full
        .type           $__internal_0_$__cuda_sm20_div_rn_f64_full,@function
        .size           $__internal_0_$__cuda_sm20_div_rn_f64_full,(.L_x_61 - $__internal_0_$__cuda_sm20_div_rn_f64_full)
$__internal_0_$__cuda_sm20_div_rn_f64_full:
[C---:B------:R-:W-:Y:S01]  /*22b0*/  FSETP.GEU.AND P0, PT, |R9|.reuse, 1.469367938527859385e-39, PT ;  /* 0x001000000900780b */ /* 0x040fe20003f0e200 */
[----:B------:R-:W-:Y:S01]  /*22c0*/  IMAD.MOV.U32 R16, RZ, RZ, 0x1 ;  /* 0x00000001ff107424 */ /* 0x000fe200078e00ff */
[----:B------:R-:W-:Y:S01]  /*22d0*/  LOP3.LUT R10, R9, 0x800fffff, RZ, 0xc0, !PT ;  /* 0x800fffff090a7812 */ /* 0x000fe200078ec0ff */
[----:B------:R-:W-:Y:S01]  /*22e0*/  IMAD.MOV.U32 R25, RZ, RZ, 0x1ca00000 ;  /* 0x1ca00000ff197424 */ /* 0x000fe200078e00ff */
[C---:B------:R-:W-:Y:S01]  /*22f0*/  FSETP.GEU.AND P3, PT, |R7|.reuse, 1.469367938527859385e-39, PT ;  /* 0x001000000700780b */ /* 0x040fe20003f6e200 */
[----:B------:R-:W-:Y:S01]  /*2300*/  BSSY.RECONVERGENT B2, `(.L_x_34) ;  /* 0x0000052000027945 */ /* 0x000fe20003800200 */
[----:B------:R-:W-:Y:S01]  /*2310*/  LOP3.LUT R11, R10, 0x3ff00000, RZ, 0xfc, !PT ;  /* 0x3ff000000a0b7812 */ /* 0x000fe200078efcff */
[----:B------:R-:W-:Y:S01]  /*2320*/  IMAD.MOV.U32 R10, RZ, RZ, R8 ;  /* 0x000000ffff0a7224 */ /* 0x000fe200078e0008 */
[----:B------:R-:W-:Y:S02]  /*2330*/  LOP3.LUT R24, R7, 0x7ff00000, RZ, 0xc0, !PT ;  /* 0x7ff0000007187812 */ /* 0x000fe400078ec0ff */
[----:B------:R-:W-:-:S03]  /*2340*/  LOP3.LUT R27, R9, 0x7ff00000, RZ, 0xc0, !PT ;  /* 0x7ff00000091b7812 */ /* 0x000fc600078ec0ff */
[----:B------:R-:W-:Y:S01]  /*2350*/  @!P0 DMUL R10, R8, 8.98846567431157953865e+307 ;  /* 0x7fe00000080a8828 */ /* 0x000fe20000000000 */
[----:B------:R-:W-:-:S03]  /*2360*/  ISETP.GE.U32.AND P2, PT, R24, R27, PT ;  /* 0x0000001b1800720c */ /* 0x000fc60003f46070 */
[----:B------:R-:W-:Y:S02]  /*2370*/  @!P3 LOP3.LUT R19, R9, 0x7ff00000, RZ, 0xc0, !PT ;  /* 0x7ff000000913b812 */ /* 0x000fe400078ec0ff */
[----:B------:R-:W0:Y:S02]  /*2380*/  MUFU.RCP64H R17, R11 ;  /* 0x0000000b00117308 */ /* 0x000e240000001800 */
[----:B------:R-:W-:Y:S02]  /*2390*/  @!P3 ISETP.GE.U32.AND P4, PT, R24, R19, PT ;  /* 0x000000131800b20c */ /* 0x000fe40003f86070 */
[----:B------:R-:W-:Y:S02]  /*23a0*/  @!P0 LOP3.LUT R27, R11, 0x7ff00000, RZ, 0xc0, !PT ;  /* 0x7ff000000b1b8812 */ /* 0x000fe400078ec0ff */
[----:B------:R-:W-:-:S04]  /*23b0*/  @!P3 SEL R19, R25, 0x63400000, !P4 ;  /* 0x634000001913b807 */ /* 0x000fc80006000000 */
[----:B------:R-:W-:-:S04]  /*23c0*/  @!P3 LOP3.LUT R22, R19, 0x80000000, R7, 0xf8, !PT ;  /* 0x800000001316b812 */ /* 0x000fc800078ef807 */
[----:B------:R-:W-:Y:S01]  /*23d0*/  @!P3 LOP3.LUT R23, R22, 0x100000, RZ, 0xfc, !PT ;  /* 0x001000001617b812 */ /* 0x000fe200078efcff */
[----:B------:R-:W-:Y:S01]  /*23e0*/  @!P3 IMAD.MOV.U32 R22, RZ, RZ, RZ ;  /* 0x000000ffff16b224 */ /* 0x000fe200078e00ff */
[----:B0-----:R-:W-:-:S08]  /*23f0*/  DFMA R20, R16, -R10, 1 ;  /* 0x3ff000001014742b */ /* 0x001fd0000000080a */
[----:B------:R-:W-:-:S08]  /*2400*/  DFMA R20, R20, R20, R20 ;  /* 0x000000141414722b */ /* 0x000fd00000000014 */
[----:B------:R-:W-:Y:S01]  /*2410*/  DFMA R20, R16, R20, R16 ;  /* 0x000000141014722b */ /* 0x000fe20000000010 */
[----:B------:R-:W-:Y:S02]  /*2420*/  SEL R17, R25, 0x63400000, !P2 ;  /* 0x6340000019117807 */ /* 0x000fe40005000000 */
[----:B------:R-:W-:Y:S02]  /*2430*/  MOV R16, R6 ;  /* 0x0000000600107202 */ /* 0x000fe40000000f00 */
[----:B------:R-:W-:-:S03]  /*2440*/  LOP3.LUT R17, R17, 0x800fffff, R7, 0xf8, !PT ;  /* 0x800fffff11117812 */ /* 0x000fc600078ef807 */
[----:B------:R-:W-:-:S03]  /*2450*/  DFMA R18, R20, -R10, 1 ;  /* 0x3ff000001412742b */ /* 0x000fc6000000080a */
[----:B------:R-:W-:-:S05]  /*2460*/  @!P3 DFMA R16, R16, 2, -R22 ;  /* 0x400000001010b82b */ /* 0x000fca0000000816 */
[----:B------:R-:W-:-:S08]  /*2470*/  DFMA R18, R20, R18, R20 ;  /* 0x000000121412722b */ /* 0x000fd00000000014 */
[----:B------:R-:W-:-:S08]  /*2480*/  DMUL R20, R18, R16 ;  /* 0x0000001012147228 */ /* 0x000fd00000000000 */
[----:B------:R-:W-:-:S08]  /*2490*/  DFMA R22, R20, -R10, R16 ;  /* 0x8000000a1416722b */ /* 0x000fd00000000010 */
[----:B------:R-:W-:Y:S01]  /*24a0*/  DFMA R22, R18, R22, R20 ;  /* 0x000000161216722b */ /* 0x000fe20000000014 */
[----:B------:R-:W-:Y:S01]  /*24b0*/  IMAD.MOV.U32 R20, RZ, RZ, R24 ;  /* 0x000000ffff147224 */ /* 0x000fe200078e0018 */
[----:B------:R-:W-:Y:S01]  /*24c0*/  @!P3 LOP3.LUT R20, R17, 0x7ff00000, RZ, 0xc0, !PT ;  /* 0x7ff000001114b812 */ /* 0x000fe200078ec0ff */
[----:B------:R-:W-:-:S04]  /*24d0*/  VIADD R19, R27, 0xffffffff ;  /* 0xffffffff1b137836 */ /* 0x000fc80000000000 */
[----:B------:R-:W-:-:S05]  /*24e0*/  VIADD R18, R20, 0xffffffff ;  /* 0xffffffff14127836 */ /* 0x000fca0000000000 */
[----:B------:R-:W-:-:S04]  /*24f0*/  ISETP.GT.U32.AND P0, PT, R18, 0x7feffffe, PT ;  /* 0x7feffffe1200780c */ /* 0x000fc80003f04070 */
[----:B------:R-:W-:-:S13]  /*2500*/  ISETP.GT.U32.OR P0, PT, R19, 0x7feffffe, P0 ;  /* 0x7feffffe1300780c */ /* 0x000fda0000704470 */
[----:B------:R-:W-:Y:S05]  /*2510*/  @P0 BRA `(.L_x_35) ;  /* 0x00000000006c0947 */ /* 0x000fea0003800000 */
[----:B------:R-:W-:-:S04]  /*2520*/  LOP3.LUT R7, R9, 0x7ff00000, RZ, 0xc0, !PT ;  /* 0x7ff0000009077812 */ /* 0x000fc800078ec0ff */
[CC--:B------:R-:W-:Y:S02]  /*2530*/  VIADDMNMX R6, R24.reuse, -R7.reuse, 0xb9600000, !PT ;  /* 0xb960000018067446 */ /* 0x0c0fe40007800907 */
[----:B------:R-:W-:Y:S02]  /*2540*/  ISETP.GE.U32.AND P0, PT, R24, R7, PT ;  /* 0x000000071800720c */ /* 0x000fe40003f06070 */
[----:B------:R-:W-:Y:S02]  /*2550*/  VIMNMX R6, PT, PT, R6, 0x46a00000, PT ;  /* 0x46a0000006067848 */ /* 0x000fe40003fe0100 */
[----:B------:R-:W-:-:S05]  /*2560*/  SEL R25, R25, 0x63400000, !P0 ;  /* 0x6340000019197807 */ /* 0x000fca0004000000 */
[----:B------:R-:W-:Y:S01]  /*2570*/  IMAD.IADD R20, R6, 0x1, -R25 ;  /* 0x0000000106147824 */ /* 0x000fe200078e0a19 */
[----:B------:R-:W-:-:S03]  /*2580*/  MOV R6, RZ ;  /* 0x000000ff00067202 */ /* 0x000fc60000000f00 */
[----:B------:R-:W-:-:S06]  /*2590*/  VIADD R7, R20, 0x7fe00000 ;  /* 0x7fe0000014077836 */ /* 0x000fcc0000000000 */
[----:B------:R-:W-:-:S10]  /*25a0*/  DMUL R18, R22, R6 ;  /* 0x0000000616127228 */ /* 0x000fd40000000000 */
[----:B------:R-:W-:-:S13]  /*25b0*/  FSETP.GTU.AND P0, PT, |R19|, 1.469367938527859385e-39, PT ;  /* 0x001000001300780b */ /* 0x000fda0003f0c200 */
[----:B------:R-:W-:Y:S05]  /*25c0*/  @P0 BRA `(.L_x_36) ;  /* 0x0000000000940947 */ /* 0x000fea0003800000 */
[----:B------:R-:W-:Y:S01]  /*25d0*/  DFMA R10, R22, -R10, R16 ;  /* 0x8000000a160a722b */ /* 0x000fe20000000010 */
[----:B------:R-:W-:-:S09]  /*25e0*/  IMAD.MOV.U32 R8, RZ, RZ, RZ ;  /* 0x000000ffff087224 */ /* 0x000fd200078e00ff */
[C---:B------:R-:W-:Y:S02]  /*25f0*/  FSETP.NEU.AND P0, PT, R11.reuse, RZ, PT ;  /* 0x000000ff0b00720b */ /* 0x040fe40003f0d000 */
[----:B------:R-:W-:-:S04]  /*2600*/  LOP3.LUT R17, R11, 0x80000000, R9, 0x48, !PT ;  /* 0x800000000b117812 */ /* 0x000fc800078e4809 */
[----:B------:R-:W-:-:S07]  /*2610*/  LOP3.LUT R9, R17, R7, RZ, 0xfc, !PT ;  /* 0x0000000711097212 */ /* 0x000fce00078efcff */
[----:B------:R-:W-:Y:S05]  /*2620*/  @!P0 BRA `(.L_x_36) ;  /* 0x00000000007c8947 */ /* 0x000fea0003800000 */
[----:B------:R-:W-:Y:S01]  /*2630*/  IMAD.MOV R7, RZ, RZ, -R20 ;  /* 0x000000ffff077224 */ /* 0x000fe200078e0a14 */
[----:B------:R-:W-:Y:S01]  /*2640*/  DMUL.RP R8, R22, R8 ;  /* 0x0000000816087228 */ /* 0x000fe20000008000 */
[----:B------:R-:W-:-:S06]  /*2650*/  IMAD.MOV.U32 R6, RZ, RZ, RZ ;  /* 0x000000ffff067224 */ /* 0x000fcc00078e00ff */
[----:B------:R-:W-:-:S03]  /*2660*/  DFMA R6, R18, -R6, R22 ;  /* 0x800000061206722b */ /* 0x000fc60000000016 */
[----:B------:R-:W-:-:S03]  /*2670*/  LOP3.LUT R17, R9, R17, RZ, 0x3c, !PT ;  /* 0x0000001109117212 */ /* 0x000fc600078e3cff */
[----:B------:R-:W-:-:S04]  /*2680*/  IADD3 R6, PT, PT, -R20, -0x43300000, RZ ;  /* 0xbcd0000014067810 */ /* 0x000fc80007ffe1ff */
[----:B------:R-:W-:-:S04]  /*2690*/  FSETP.NEU.AND P0, PT, |R7|, R6, PT ;  /* 0x000000060700720b */ /* 0x000fc80003f0d200 */
[----:B------:R-:W-:Y:S02]  /*26a0*/  FSEL R18, R8, R18, !P0 ;  /* 0x0000001208127208 */ /* 0x000fe40004000000 */
[----:B------:R-:W-:Y:S01]  /*26b0*/  FSEL R19, R17, R19, !P0 ;  /* 0x0000001311137208 */ /* 0x000fe20004000000 */
[----:B------:R-:W-:Y:S06]  /*26c0*/  BRA `(.L_x_36) ;  /* 0x0000000000547947 */ /* 0x000fec0003800000 */
.L_x_35:
[----:B------:R-:W-:-:S14]  /*26d0*/  DSETP.NAN.AND P0, PT, R6, R6, PT ;  /* 0x000000060600722a */ /* 0x000fdc0003f08000 */
[----:B------:R-:W-:Y:S05]  /*26e0*/  @P0 BRA `(.L_x_37) ;  /* 0x0000000000440947 */ /* 0x000fea0003800000 */
[----:B------:R-:W-:-:S14]  /*26f0*/  DSETP.NAN.AND P0, PT, R8, R8, PT ;  /* 0x000000080800722a */ /* 0x000fdc0003f08000 */
[----:B------:R-:W-:Y:S05]  /*2700*/  @P0 BRA `(.L_x_38) ;  /* 0x0000000000300947 */ /* 0x000fea0003800000 */
[----:B------:R-:W-:Y:S01]  /*2710*/  ISETP.NE.AND P0, PT, R20, R27, PT ;  /* 0x0000001b1400720c */ /* 0x000fe20003f05270 */
[----:B------:R-:W-:Y:S02]  /*2720*/  IMAD.MOV.U32 R18, RZ, RZ, 0x0 ;  /* 0x00000000ff127424 */ /* 0x000fe400078e00ff */
[----:B------:R-:W-:-:S10]  /*2730*/  IMAD.MOV.U32 R19, RZ, RZ, -0x80000 ;  /* 0xfff80000ff137424 */ /* 0x000fd400078e00ff */
[----:B------:R-:W-:Y:S05]  /*2740*/  @!P0 BRA `(.L_x_36) ;  /* 0x0000000000348947 */ /* 0x000fea0003800000 */
[----:B------:R-:W-:Y:S02]  /*2750*/  ISETP.NE.AND P0, PT, R20, 0x7ff00000, PT ;  /* 0x7ff000001400780c */ /* 0x000fe40003f05270 */
[----:B------:R-:W-:Y:S02]  /*2760*/  LOP3.LUT R19, R7, 0x80000000, R9, 0x48, !PT ;  /* 0x8000000007137812 */ /* 0x000fe400078e4809 */
[----:B------:R-:W-:-:S13]  /*2770*/  ISETP.EQ.OR P0, PT, R27, RZ, !P0 ;  /* 0x000000ff1b00720c */ /* 0x000fda0004702670 */
[----:B------:R-:W-:Y:S01]  /*2780*/  @P0 LOP3.LUT R6, R19, 0x7ff00000, RZ, 0xfc, !PT ;  /* 0x7ff0000013060812 */ /* 0x000fe200078efcff */
[----:B------:R-:W-:Y:S01]  /*2790*/  @!P0 IMAD.MOV.U32 R18, RZ, RZ, RZ ;  /* 0x000000ffff128224 */ /* 0x000fe200078e00ff */
[----:B------:R-:W-:-:S03]  /*27a0*/  @P0 MOV R18, RZ ;  /* 0x000000ff00120202 */ /* 0x000fc60000000f00 */
[----:B------:R-:W-:Y:S01]  /*27b0*/  @P0 IMAD.MOV.U32 R19, RZ, RZ, R6 ;  /* 0x000000ffff130224 */ /* 0x000fe200078e0006 */
[----:B------:R-:W-:Y:S06]  /*27c0*/  BRA `(.L_x_36) ;  /* 0x0000000000147947 */ /* 0x000fec0003800000 */
.L_x_38:
[----:B------:R-:W-:Y:S01]  /*27d0*/  LOP3.LUT R19, R9, 0x80000, RZ, 0xfc, !PT ;  /* 0x0008000009137812 */ /* 0x000fe200078efcff */
[----:B------:R-:W-:Y:S01]  /*27e0*/  IMAD.MOV.U32 R18, RZ, RZ, R8 ;  /* 0x000000ffff127224 */ /* 0x000fe200078e0008 */
[----:B------:R-:W-:Y:S06]  /*27f0*/  BRA `(.L_x_36) ;  /* 0x0000000000087947 */ /* 0x000fec0003800000 */
.L_x_37:
[----:B------:R-:W-:Y:S01]  /*2800*/  LOP3.LUT R19, R7, 0x80000, RZ, 0xfc, !PT ;  /* 0x0008000007137812 */ /* 0x000fe200078efcff */
[----:B------:R-:W-:-:S07]  /*2810*/  IMAD.MOV.U32 R18, RZ, RZ, R6 ;  /* 0x000000ffff127224 */ /* 0x000fce00078e0006 */
.L_x_36:
[----:B------:R-:W-:Y:S05]  /*2820*/  BSYNC.RECONVERGENT B2 ;  /* 0x0000000000027941 */ /* 0x000fea0003800200 */
.L_x_34:
[----:B------:R-:W-:Y:S02]  /*2830*/  IMAD.MOV.U32 R6, RZ, RZ, R0 ;  /* 0x000000ffff067224 */ /* 0x000fe400078e0000 */
[----:B------:R-:W-:-:S04]  /*2840*/  IMAD.MOV.U32 R7, RZ, RZ, 0x0 ;  /* 0x00000000ff077424 */ /* 0x000fc800078e00ff */
[----:B------:R-:W-:Y:S05]  /*2850*/  RET.REL.NODEC R6 `(_Z7softmaxPdiii) ;  /* 0xffffffd406e87950 */ /* 0x000fea0003c3ffff */
.L_x_39:
[----:B------:R-:W-:-:S00]  /*2860*/  BRA `(.L_x_39) ;  /* 0xfffffffc00fc7947 */ /* 0x000fc0000383ffff */
[----:B------:R-:W-:-:S00]  /*2870*/  NOP ;  /* 0x0000000000007918 */ /* 0x000fc00000000000 */
        /* <DEDUP_REMOVED lines=8> */
.L_x_61:


//--------------------- .text._Z22primeira_multiplicacaoPdS_S_iiidi --------------------------
	.section	.text._Z22primeira_multiplicacaoPdS_S_iiidi,"ax",@progbits
	.align	128
        .global         _Z22primeira_multiplicacaoPdS_S_iiidi
        .type           _Z22primeira_multiplicacaoPdS_S_iiidi,@function
        .size           _Z22primeira_multiplicacaoPdS_S_iiidi,(.L_x_62 - _Z22primeira_multiplicacaoPdS_S_iiidi)
        .other          _Z22primeira_multiplicacaoPdS_S_iiidi,@"STO_CUDA_ENTRY STV_DEFAULT"
_Z22primeira_multiplicacaoPdS_S_iiidi:
.text._Z22primeira_multiplicacaoPdS_S_iiidi:
[----:B------:R-:W-:Y:S01]  /*0000*/  LDC R1, c[0x0][0x37c] ;  /* 0x0000df00ff017b82 */ /* 0x000fe20000000800 */
[----:B------:R-:W0:Y:S07]  /*0010*/  S2R R26, SR_TID.Y ;  /* 0x00000000001a7919 */ /* 0x000e2e0000002200 */
[----:B------:R-:W1:Y:S01]  /*0020*/  S2UR UR5, SR_CTAID.Y ;  /* 0x00000000000579c3 */ /* 0x000e620000002600 */
[----:B------:R-:W2:Y:S01]  /*0030*/  LDCU UR6, c[0x0][0x360] ;  /* 0x00006c00ff0677ac */ /* 0x000ea20008000800 */
[----:B------:R-:W2:Y:S01]  /*0040*/  S2R R5, SR_TID.X ;  /* 0x0000000000057919 */ /* 0x000ea20000002100 */
[----:B------:R-:W1:Y:S01]  /*0050*/  LDCU UR4, c[0x0][0x364] ;  /* 0x00006c80ff0477ac */ /* 0x000e620008000800 */
[----:B------:R-:W2:Y:S04]  /*0060*/  S2R R0, SR_CTAID.X ;  /* 0x0000000000007919 */ /* 0x000ea80000002500 */
[----:B------:R-:W3:Y:S01]  /*0070*/  LDC.64 R6, c[0x0][0x398] ;  /* 0x0000e600ff067b82 */ /* 0x000ee20000000a00 */
[----:B------:R-:W4:Y:S01]  /*0080*/  LDCU UR7, c[0x0][0x368] ;  /* 0x00006d00ff0777ac */ /* 0x000f220008000800 */
[----:B------:R-:W4:Y:S01]  /*0090*/  S2R R3, SR_TID.Z ;  /* 0x0000000000037919 */ /* 0x000f220000002300 */
[----:B------:R-:W5:Y:S01]  /*00a0*/  LDCU UR8, c[0x0][0x3b0] ;  /* 0x00007600ff0877ac */ /* 0x000f620008000800 */
[----:B------:R-:W4:Y:S01]  /*00b0*/  S2R R4, SR_CTAID.Z ;  /* 0x0000000000047919 */ /* 0x000f220000002700 */
[----:B-1----:R-:W-:-:S06]  /*00c0*/  UIMAD UR4, UR4, UR5, URZ ;  /* 0x00000005040472a4 */ /* 0x002fcc000f8e02ff */
[----:B0-----:R-:W-:-:S05]  /*00d0*/  VIADD R2, R26, UR4 ;  /* 0x000000041a027c36 */ /* 0x001fca0008000000 */
[----:B---3--:R-:W-:Y:S01]  /*00e0*/  ISETP.GE.AND P0, PT, R2, R7, PT ;  /* 0x000000070200720c */ /* 0x008fe20003f06270 */
[----:B--2---:R-:W-:-:S05]  /*00f0*/  IMAD R5, R0, UR6, R5 ;  /* 0x0000000600057c24 */ /* 0x004fca000f8e0205 */
[----:B-----5:R-:W-:Y:S01]  /*0100*/  ISETP.GE.OR P0, PT, R5, UR8, P0 ;  /* 0x0000000805007c0c */ /* 0x020fe20008706670 */
[----:B----4-:R-:W-:-:S05]  /*0110*/  IMAD R3, R4, UR7, R3 ;  /* 0x0000000704037c24 */ /* 0x010fca000f8e0203 */
[----:B------:R-:W-:-:S13]  /*0120*/  ISETP.GE.OR P0, PT, R3, R6, P0 ;  /* 0x000000060300720c */ /* 0x000fda0000706670 */
[----:B------:R-:W-:Y:S05]  /*0130*/  @P0 EXIT ;  /* 0x000000000000094d */ /* 0x000fea0003800000 */
[----:B------:R-:W-:Y:S01]  /*0140*/  ISETP.GT.U32.AND P0, PT, R2, R3, PT ;  /* 0x000000030200720c */ /* 0x000fe20003f04070 */
[----:B------:R-:W0:-:S12]  /*0150*/  LDCU.64 UR6, c[0x0][0x358] ;  /* 0x00006b00ff0677ac */ /* 0x000e180008000a00 */
[----:B------:R-:W-:Y:S05]  /*0160*/  @P0 BRA `(.L_x_40) ;  /* 0x00000008004c0947 */ /* 0x000fea0003800000 */
[----:B------:R-:W1:Y:S01]  /*0170*/  LDC R0, c[0x0][0x3a0] ;  /* 0x0000e800ff007b82 */ /* 0x000e620000000800 */
[----:B------:R-:W-:Y:S02]  /*0180*/  CS2R R12, SRZ ;  /* 0x00000000000c7805 */ /* 0x000fe4000001ff00 */
[----:B-1----:R-:W-:-:S13]  /*0190*/  ISETP.GE.AND P0, PT, R0, 0x1, PT ;  /* 0x000000010000780c */ /* 0x002fda0003f06270 */
[----:B------:R-:W-:Y:S05]  /*01a0*/  @!P0 BRA `(.L_x_41) ;  /* 0x0000000400c08947 */ /* 0x000fea0003800000 */
[C---:B------:R-:W-:Y:S01]  /*01b0*/  ISETP.GE.U32.AND P0, PT, R0.reuse, 0x8, PT ;  /* 0x000000080000780c */ /* 0x040fe20003f06070 */
[----:B------:R-:W-:Y:S01]  /*01c0*/  IMAD R9, R5, R6, R3 ;  /* 0x0000000605097224 */ /* 0x000fe200078e0203 */
[----:B------:R-:W-:Y:S01]  /*01d0*/  LOP3.LUT R6, R0, 0x7, RZ, 0xc0, !PT ;  /* 0x0000000700067812 */ /* 0x000fe200078ec0ff */
[----:B------:R-:W-:Y:S01]  /*01e0*/  IMAD.MOV.U32 R25, RZ, RZ, RZ ;  /* 0x000000ffff197224 */ /* 0x000fe200078e00ff */
[----:B------:R-:W-:Y:S01]  /*01f0*/  CS2R R12, SRZ ;  /* 0x00000000000c7805 */ /* 0x000fe2000001ff00 */
[----:B------:R-:W-:-:S08]  /*0200*/  IMAD R24, R9, R0, RZ ;  /* 0x0000000009187224 */ /* 0x000fd000078e02ff */
[----:B------:R-:W-:Y:S05]  /*0210*/  @!P0 BRA `(.L_x_42) ;  /* 0x0000000000bc8947 */ /* 0x000fea0003800000 */
[----:B------:R-:W-:Y:S01]  /*0220*/  IMAD R4, R7, R0, RZ ;  /* 0x0000000007047224 */ /* 0x000fe200078e02ff */
[----:B------:R-:W-:Y:S02]  /*0230*/  LOP3.LUT R25, R0, 0x7ffffff8, RZ, 0xc0, !PT ;  /* 0x7ffffff800197812 */ /* 0x000fe400078ec0ff */
[----:B------:R-:W-:Y:S01]  /*0240*/  CS2R R12, SRZ ;  /* 0x00000000000c7805 */ /* 0x000fe2000001ff00 */
[----:B------:R-:W-:Y:S01]  /*0250*/  IMAD R26, R5, R4, R26 ;  /* 0x00000004051a7224 */ /* 0x000fe200078e021a */
[----:B------:R-:W-:Y:S01]  /*0260*/  MOV R4, R24 ;  /* 0x0000001800047202 */ /* 0x000fe20000000f00 */
[----:B------:R-:W-:Y:S02]  /*0270*/  IMAD.MOV R27, RZ, RZ, -R25 ;  /* 0x000000ffff1b7224 */ /* 0x000fe400078e0a19 */
[----:B------:R-:W-:-:S07]  /*0280*/  VIADD R26, R26, UR4 ;  /* 0x000000041a1a7c36 */ /* 0x000fce0008000000 */
.L_x_43:
[----:B------:R-:W1:Y:S08]  /*0290*/  LDC.64 R22, c[0x0][0x380] ;  /* 0x0000e000ff167b82 */ /* 0x000e700000000a00 */
[----:B------:R-:W2:Y:S01]  /*02a0*/  LDC.64 R18, c[0x0][0x388] ;  /* 0x0000e200ff127b82 */ /* 0x000ea20000000a00 */
[----:B-1----:R-:W-:-:S05]  /*02b0*/  IMAD.WIDE R22, R4, 0x8, R22 ;  /* 0x0000000804167825 */ /* 0x002fca00078e0216 */
[----:B0-----:R-:W3:Y:S01]  /*02c0*/  LDG.E.64 R10, desc[UR6][R22.64] ;  /* 0x00000006160a7981 */ /* 0x001ee2000c1e1b00 */
[----:B--2---:R-:W-:-:S03]  /*02d0*/  IMAD.WIDE R18, R26, 0x8, R18 ;  /* 0x000000081a127825 */ /* 0x004fc600078e0212 */
[----:B------:R-:W2:Y:S04]  /*02e0*/  LDG.E.64 R8, desc[UR6][R22.64+0x8] ;  /* 0x0000080616087981 */ /* 0x000ea8000c1e1b00 */
[----:B------:R-:W3:Y:S01]  /*02f0*/  LDG.E.64 R16, desc[UR6][R18.64] ;  /* 0x0000000612107981 */ /* 0x000ee2000c1e1b00 */
[----:B------:R-:W-:-:S05]  /*0300*/  IMAD.WIDE R28, R7, 0x8, R18 ;  /* 0x00000008071c7825 */ /* 0x000fca00078e0212 */
[----:B------:R-:W2:Y:S01]  /*0310*/  LDG.E.64 R14, desc[UR6][R28.64] ;  /* 0x000000061c0e7981 */ /* 0x000ea2000c1e1b00 */
[----:B------:R-:W-:Y:S01]  /*0320*/  IMAD.WIDE R20, R7, 0x8, R28 ;  /* 0x0000000807147825 */ /* 0x000fe200078e021c */
[----:B---3--:R-:W-:Y:S02]  /*0330*/  DFMA R16, R10, R16, R12 ;  /* 0x000000100a10722b */ /* 0x008fe4000000000c */
[----:B------:R-:W3:Y:S04]  /*0340*/  LDG.E.64 R12, desc[UR6][R22.64+0x10] ;  /* 0x00001006160c7981 */ /* 0x000ee8000c1e1b00 */
[----:B------:R0:W3:Y:S02]  /*0350*/  LDG.E.64 R10, desc[UR6][R20.64] ;  /* 0x00000006140a7981 */ /* 0x0000e4000c1e1b00 */
[----:B--2---:R-:W-:-:S02]  /*0360*/  DFMA R14, R8, R14, R16 ;  /* 0x0000000e080e722b */ /* 0x004fc40000000010 */
[----:B------:R-:W2:Y:S01]  /*0370*/  LDG.E.64 R8, desc[UR6][R22.64+0x18] ;  /* 0x0000180616087981 */ /* 0x000ea2000c1e1b00 */
[----:B0-----:R-:W-:-:S05]  /*0380*/  IMAD.WIDE R20, R7, 0x8, R20 ;  /* 0x0000000807147825 */ /* 0x001fca00078e0214 */
[----:B------:R-:W2:Y:S01]  /*0390*/  LDG.E.64 R16, desc[UR6][R20.64] ;  /* 0x0000000614107981 */ /* 0x000ea2000c1e1b00 */
[C---:B------:R-:W-:Y:S01]  /*03a0*/  IMAD.WIDE R18, R7.reuse, 0x8, R20 ;  /* 0x0000000807127825 */ /* 0x040fe200078e0214 */
[----:B---3--:R-:W-:Y:S02]  /*03b0*/  DFMA R10, R12, R10, R14 ;  /* 0x0000000a0c0a722b */ /* 0x008fe4000000000e */
[----:B------:R-:W3:Y:S04]  /*03c0*/  LDG.E.64 R20, desc[UR6][R22.64+0x38] ;  /* 0x0000380616147981 */ /* 0x000ee8000c1e1b00 */
[----:B------:R-:W4:Y:S04]  /*03d0*/  LDG.E.64 R14, desc[UR6][R22.64+0x20] ;  /* 0x00002006160e7981 */ /* 0x000f28000c1e1b00 */
[----:B------:R-:W4:Y:S01]  /*03e0*/  LDG.E.64 R12, desc[UR6][R18.64] ;  /* 0x00000006120c7981 */ /* 0x000f22000c1e1b00 */
[----:B------:R-:W-:Y:S01]  /*03f0*/  IMAD.WIDE R28, R7, 0x8, R18 ;  /* 0x00000008071c7825 */ /* 0x000fe200078e0212 */
[----:B--2---:R-:W-:-:S02]  /*0400*/  DFMA R16, R8, R16, R10 ;  /* 0x000000100810722b */ /* 0x004fc4000000000a */
[----:B------:R-:W2:Y:S04]  /*0410*/  LDG.E.64 R8, desc[UR6][R22.64+0x28] ;  /* 0x0000280616087981 */ /* 0x000ea8000c1e1b00 */
[----:B------:R0:W2:Y:S02]  /*0420*/  LDG.E.64 R10, desc[UR6][R28.64] ;  /* 0x000000061c0a7981 */ /* 0x0000a4000c1e1b00 */
[----:B0-----:R-:W-:-:S04]  /*0430*/  IMAD.WIDE R28, R7, 0x8, R28 ;  /* 0x00000008071c7825 */ /* 0x001fc800078e021c */
[----:B------:R-:W-:-:S06]  /*0440*/  IMAD.WIDE R18, R7, 0x8, R28 ;  /* 0x0000000807127825 */ /* 0x000fcc00078e021c */
[----:B------:R-:W3:Y:S01]  /*0450*/  LDG.E.64 R18, desc[UR6][R18.64] ;  /* 0x0000000612127981 */ /* 0x000ee2000c1e1b00 */
[----:B----4-:R-:W-:-:S03]  /*0460*/  DFMA R12, R14, R12, R16 ;  /* 0x0000000c0e0c722b */ /* 0x010fc60000000010 */
[----:B------:R-:W4:Y:S04]  /*0470*/  LDG.E.64 R14, desc[UR6][R22.64+0x30] ;  /* 0x00003006160e7981 */ /* 0x000f28000c1e1b00 */
[----:B------:R-:W4:Y:S01]  /*0480*/  LDG.E.64 R16, desc[UR6][R28.64] ;  /* 0x000000061c107981 */ /* 0x000f22000c1e1b00 */
[----:B------:R-:W-:Y:S01]  /*0490*/  IADD3 R27, PT, PT, R27, 0x8, RZ ;  /* 0x000000081b1b7810 */ /* 0x000fe20007ffe0ff */
[----:B--2---:R-:W-:-:S03]  /*04a0*/  DFMA R8, R8, R10, R12 ;  /* 0x0000000a0808722b */ /* 0x004fc6000000000c */
[----:B------:R-:W-:Y:S01]  /*04b0*/  ISETP.NE.AND P0, PT, R27, RZ, PT ;  /* 0x000000ff1b00720c */ /* 0x000fe20003f05270 */
[----:B------:R-:W-:Y:S02]  /*04c0*/  VIADD R4, R4, 0x8 ;  /* 0x0000000804047836 */ /* 0x000fe40000000000 */
[----:B------:R-:W-:Y:S02]  /*04d0*/  IMAD R26, R7, 0x8, R26 ;  /* 0x00000008071a7824 */ /* 0x000fe400078e021a */
[----:B----4-:R-:W-:-:S08]  /*04e0*/  DFMA R8, R14, R16, R8 ;  /* 0x000000100e08722b */ /* 0x010fd00000000008 */
[----:B---3--:R-:W-:Y:S01]  /*04f0*/  DFMA R12, R20, R18, R8 ;  /* 0x00000012140c722b */ /* 0x008fe20000000008 */
[----:B------:R-:W-:Y:S10]  /*0500*/  @P0 BRA `(.L_x_43) ;  /* 0xfffffffc00600947 */ /* 0x000ff4000383ffff */
.L_x_42:
[----:B------:R-:W-:-:S13]  /*0510*/  ISETP.NE.AND P0, PT, R6, RZ, PT ;  /* 0x000000ff0600720c */ /* 0x000fda0003f05270 */
[----:B------:R-:W-:Y:S05]  /*0520*/  @!P0 BRA `(.L_x_41) ;  /* 0x0000000000e08947 */ /* 0x000fea0003800000 */
[----:B------:R-:W-:Y:S02]  /*0530*/  ISETP.GE.U32.AND P0, PT, R6, 0x4, PT ;  /* 0x000000040600780c */ /* 0x000fe40003f06070 */
[----:B------:R-:W-:-:S04]  /*0540*/  LOP3.LUT R4, R0, 0x3, RZ, 0xc0, !PT ;  /* 0x0000000300047812 */ /* 0x000fc800078ec0ff */
[----:B------:R-:W-:-:S07]  /*0550*/  ISETP.NE.AND P1, PT, R4, RZ, PT ;  /* 0x000000ff0400720c */ /* 0x000fce0003f25270 */
[----:B------:R-:W-:Y:S06]  /*0560*/  @!P0 BRA `(.L_x_44) ;  /* 0x00000000005c8947 */ /* 0x000fec0003800000 */
[----:B------:R-:W1:Y:S01]  /*0570*/  LDC.64 R28, c[0x0][0x380] ;  /* 0x0000e000ff1c7b82 */ /* 0x000e620000000a00 */
[----:B------:R-:W-:Y:S01]  /*0580*/  IMAD R6, R5, R0, R25 ;  /* 0x0000000005067224 */ /* 0x000fe200078e0219 */
[----:B------:R-:W-:-:S03]  /*0590*/  IADD3 R11, PT, PT, R24, R25, RZ ;  /* 0x00000019180b7210 */ /* 0x000fc60007ffe0ff */
[----:B------:R-:W-:-:S03]  /*05a0*/  IMAD R15, R6, R7, R2 ;  /* 0x00000007060f7224 */ /* 0x000fc600078e0202 */
[----:B------:R-:W2:Y:S01]  /*05b0*/  LDC.64 R8, c[0x0][0x388] ;  /* 0x0000e200ff087b82 */ /* 0x000ea20000000a00 */
[----:B-1----:R-:W-:-:S05]  /*05c0*/  IMAD.WIDE R28, R11, 0x8, R28 ;  /* 0x000000080b1c7825 */ /* 0x002fca00078e021c */
[----:B0-----:R-:W3:Y:S01]  /*05d0*/  LDG.E.64 R26, desc[UR6][R28.64] ;  /* 0x000000061c1a7981 */ /* 0x001ee2000c1e1b00 */
[----:B--2---:R-:W-:-:S05]  /*05e0*/  IMAD.WIDE R10, R15, 0x8, R8 ;  /* 0x000000080f0a7825 */ /* 0x004fca00078e0208 */
[----:B------:R-:W3:Y:S01]  /*05f0*/  LDG.E.64 R8, desc[UR6][R10.64] ;  /* 0x000000060a087981 */ /* 0x000ee2000c1e1b00 */
[----:B------:R-:W-:-:S05]  /*0600*/  IMAD.WIDE R16, R7, 0x8, R10 ;  /* 0x0000000807107825 */ /* 0x000fca00078e020a */
[----:B------:R-:W2:Y:S01]  /*0610*/  LDG.E.64 R14, desc[UR6][R16.64] ;  /* 0x00000006100e7981 */ /* 0x000ea2000c1e1b00 */
[----:B------:R-:W-:-:S03]  /*0620*/  IMAD.WIDE R20, R7, 0x8, R16 ;  /* 0x0000000807147825 */ /* 0x000fc600078e0210 */
[----:B------:R-:W2:Y:S04]  /*0630*/  LDG.E.64 R10, desc[UR6][R28.64+0x8] ;  /* 0x000008061c0a7981 */ /* 0x000ea8000c1e1b00 */
[----:B------:R-:W4:Y:S01]  /*0640*/  LDG.E.64 R18, desc[UR6][R20.64] ;  /* 0x0000000614127981 */ /* 0x000f22000c1e1b00 */
[----:B------:R-:W-:-:S03]  /*0650*/  IMAD.WIDE R22, R7, 0x8, R20 ;  /* 0x0000000807167825 */ /* 0x000fc600078e0214 */
[----:B------:R-:W4:Y:S04]  /*0660*/  LDG.E.64 R16, desc[UR6][R28.64+0x10] ;  /* 0x000010061c107981 */ /* 0x000f28000c1e1b00 */
[----:B------:R-:W5:Y:S04]  /*0670*/  LDG.E.64 R22, desc[UR6][R22.64] ;  /* 0x0000000616167981 */ /* 0x000f68000c1e1b00 */
[----:B------:R-:W5:Y:S01]  /*0680*/  LDG.E.64 R20, desc[UR6][R28.64+0x18] ;  /* 0x000018061c147981 */ /* 0x000f62000c1e1b00 */
[----:B------:R-:W-:Y:S01]  /*0690*/  VIADD R25, R25, 0x4 ;  /* 0x0000000419197836 */ /* 0x000fe20000000000 */
[----:B---3--:R-:W-:-:S08]  /*06a0*/  DFMA R8, R26, R8, R12 ;  /* 0x000000081a08722b */ /* 0x008fd0000000000c */
[----:B--2---:R-:W-:-:S08]  /*06b0*/  DFMA R8, R10, R14, R8 ;  /* 0x0000000e0a08722b */ /* 0x004fd00000000008 */
[----:B----4-:R-:W-:-:S08]  /*06c0*/  DFMA R8, R16, R18, R8 ;  /* 0x000000121008722b */ /* 0x010fd00000000008 */
[----:B-----5:R-:W-:-:S11]  /*06d0*/  DFMA R12, R20, R22, R8 ;  /* 0x00000016140c722b */ /* 0x020fd60000000008 */
.L_x_44:
[----:B------:R-:W-:Y:S05]  /*06e0*/  @!P1 BRA `(.L_x_41) ;  /* 0x0000000000709947 */ /* 0x000fea0003800000 */
[----:B------:R-:W1:Y:S01]  /*06f0*/  LDC.64 R18, c[0x0][0x380] ;  /* 0x0000e000ff127b82 */ /* 0x000e620000000a00 */
[----:B------:R-:W-:Y:S02]  /*0700*/  ISETP.NE.AND P0, PT, R4, 0x1, PT ;  /* 0x000000010400780c */ /* 0x000fe40003f05270 */
[----:B------:R-:W-:-:S04]  /*0710*/  LOP3.LUT R6, R0, 0x1, RZ, 0xc0, !PT ;  /* 0x0000000100067812 */ /* 0x000fc800078ec0ff */
[----:B------:R-:W-:Y:S01]  /*0720*/  ISETP.NE.U32.AND P1, PT, R6, 0x1, PT ;  /* 0x000000010600780c */ /* 0x000fe20003f25070 */
[----:B------:R-:W2:Y:S06]  /*0730*/  LDC.64 R22, c[0x0][0x388] ;  /* 0x0000e200ff167b82 */ /* 0x000eac0000000a00 */
[--C-:B------:R-:W-:Y:S02]  /*0740*/  @P0 IMAD R4, R5, R0, R25.reuse ;  /* 0x0000000005040224 */ /* 0x100fe400078e0219 */
[----:B------:R-:W3:Y:S01]  /*0750*/  LDC.64 R16, c[0x0][0x380] ;  /* 0x0000e000ff107b82 */ /* 0x000ee20000000a00 */
[----:B------:R-:W-:Y:S01]  /*0760*/  @P0 IMAD.IADD R11, R24, 0x1, R25 ;  /* 0x00000001180b0824 */ /* 0x000fe200078e0219 */
[----:B------:R-:W-:Y:S01]  /*0770*/  @P0 IADD3 R25, PT, PT, R25, 0x2, RZ ;  /* 0x0000000219190810 */ /* 0x000fe20007ffe0ff */
[----:B------:R-:W-:-:S05]  /*0780*/  @P0 IMAD R15, R4, R7, R2 ;  /* 0x00000007040f0224 */ /* 0x000fca00078e0202 */
[----:B------:R-:W4:Y:S01]  /*0790*/  LDC.64 R8, c[0x0][0x388] ;  /* 0x0000e200ff087b82 */ /* 0x000f220000000a00 */
[----:B-1----:R-:W-:-:S04]  /*07a0*/  @P0 IMAD.WIDE R18, R11, 0x8, R18 ;  /* 0x000000080b120825 */ /* 0x002fc800078e0212 */
[----:B--2---:R-:W-:Y:S02]  /*07b0*/  @P0 IMAD.WIDE R22, R15, 0x8, R22 ;  /* 0x000000080f160825 */ /* 0x004fe400078e0216 */
[----:B0-----:R-:W2:Y:S02]  /*07c0*/  @P0 LDG.E.64 R14, desc[UR6][R18.64] ;  /* 0x00000006120e0981 */ /* 0x001ea4000c1e1b00 */
[----:B------:R-:W-:Y:S02]  /*07d0*/  @!P1 IMAD R0, R5, R0, R25 ;  /* 0x0000000005009224 */ /* 0x000fe400078e0219 */
[----:B------:R-:W2:Y:S01]  /*07e0*/  @P0 LDG.E.64 R10, desc[UR6][R22.64] ;  /* 0x00000006160a0981 */ /* 0x000ea2000c1e1b00 */
[----:B------:R-:W-:-:S04]  /*07f0*/  @P0 IMAD.WIDE R20, R7, 0x8, R22 ;  /* 0x0000000807140825 */ /* 0x000fc800078e0216 */
[----:B------:R-:W-:Y:S02]  /*0800*/  @!P1 IMAD.IADD R25, R24, 0x1, R25 ;  /* 0x0000000118199824 */ /* 0x000fe400078e0219 */
[----:B------:R-:W-:Y:S01]  /*0810*/  @!P1 IMAD R27, R0, R7, R2 ;  /* 0x00000007001b9224 */ /* 0x000fe200078e0202 */
[----:B------:R-:W5:Y:S01]  /*0820*/  @P0 LDG.E.64 R20, desc[UR6][R20.64] ;  /* 0x0000000614140981 */ /* 0x000f62000c1e1b00 */
[----:B---3--:R-:W-:-:S03]  /*0830*/  @!P1 IMAD.WIDE R16, R25, 0x8, R16 ;  /* 0x0000000819109825 */ /* 0x008fc600078e0210 */
[----:B------:R-:W5:Y:S01]  /*0840*/  @P0 LDG.E.64 R6, desc[UR6][R18.64+0x8] ;  /* 0x0000080612060981 */ /* 0x000f62000c1e1b00 */
[----:B----4-:R-:W-:-:S03]  /*0850*/  @!P1 IMAD.WIDE R8, R27, 0x8, R8 ;  /* 0x000000081b089825 */ /* 0x010fc600078e0208 */
[----:B------:R-:W3:Y:S04]  /*0860*/  @!P1 LDG.E.64 R16, desc[UR6][R16.64] ;  /* 0x0000000610109981 */ /* 0x000ee8000c1e1b00 */
[----:B------:R-:W3:Y:S01]  /*0870*/  @!P1 LDG.E.64 R8, desc[UR6][R8.64] ;  /* 0x0000000608089981 */ /* 0x000ee2000c1e1b00 */
[----:B--2---:R-:W-:-:S08]  /*0880*/  @P0 DFMA R10, R14, R10, R12 ;  /* 0x0000000a0e0a022b */ /* 0x004fd0000000000c */
[----:B-----5:R-:W-:-:S08]  /*0890*/  @P0 DFMA R12, R6, R20, R10 ;  /* 0x00000014060c022b */ /* 0x020fd0000000000a */
[----:B---3--:R-:W-:-:S11]  /*08a0*/  @!P1 DFMA R12, R16, R8, R12 ;  /* 0x00000008100c922b */ /* 0x008fd6000000000c */
.L_x_41:
[----:B------:R-:W1:Y:S01]  /*08b0*/  LDCU UR5, c[0x0][0x3ac] ;  /* 0x00007580ff0577ac */ /* 0x000e620008000800 */
[----:B------:R-:W2:Y:S01]  /*08c0*/  LDC.64 R10, c[0x0][0x3a8] ;  /* 0x0000ea00ff0a7b82 */ /* 0x000ea20000000a00 */
[----:B------:R-:W-:Y:S01]  /*08d0*/  IMAD.MOV.U32 R6, RZ, RZ, 0x1 ;  /* 0x00000001ff067424 */ /* 0x000fe200078e00ff */
[----:B------:R-:W-:Y:S01]  /*08e0*/  FSETP.GEU.AND P1, PT, |R13|, 6.5827683646048100446e-37, PT ;  /* 0x036000000d00780b */ /* 0x000fe20003f2e200 */
[----:B------:R-:W-:Y:S01]  /*08f0*/  BSSY.RECONVERGENT B0, `(.L_x_45) ;  /* 0x0000013000007945 */ /* 0x000fe20003800200 */
[----:B-1----:R-:W2:Y:S03]  /*0900*/  MUFU.RCP64H R7, UR5 ;  /* 0x0000000500077d08 */ /* 0x002ea60008001800 */
[----:B--2---:R-:W-:-:S08]  /*0910*/  DFMA R8, R6, -R10, 1 ;  /* 0x3ff000000608742b */ /* 0x004fd0000000080a */
[----:B------:R-:W-:-:S08]  /*0920*/  DFMA R8, R8, R8, R8 ;  /* 0x000000080808722b */ /* 0x000fd00000000008 */
[----:B------:R-:W-:-:S08]  /*0930*/  DFMA R8, R6, R8, R6 ;  /* 0x000000080608722b */ /* 0x000fd00000000006 */
[----:B------:R-:W-:-:S08]  /*0940*/  DFMA R6, R8, -R10, 1 ;  /* 0x3ff000000806742b */ /* 0x000fd0000000080a */
[----:B------:R-:W-:-:S08]  /*0950*/  DFMA R6, R8, R6, R8 ;  /* 0x000000060806722b */ /* 0x000fd00000000008 */
[----:B------:R-:W-:-:S08]  /*0960*/  DMUL R8, R6, R12 ;  /* 0x0000000c06087228 */ /* 0x000fd00000000000 */
[----:B------:R-:W-:-:S08]  /*0970*/  DFMA R10, R8, -R10, R12 ;  /* 0x8000000a080a722b */ /* 0x000fd0000000000c */
[----:B------:R-:W-:-:S10]  /*0980*/  DFMA R6, R6, R10, R8 ;  /* 0x0000000a0606722b */ /* 0x000fd40000000008 */
[----:B------:R-:W-:-:S05]  /*0990*/  FFMA R0, RZ, UR5, R7 ;  /* 0x00000005ff007c23 */ /* 0x000fca0008000007 */
[----:B------:R-:W-:-:S13]  /*09a0*/  FSETP.GT.AND P0, PT, |R0|, 1.469367938527859385e-39, PT ;  /* 0x001000000000780b */ /* 0x000fda0003f04200 */
[----:B------:R-:W-:Y:S05]  /*09b0*/  @P0 BRA P1, `(.L_x_46) ;  /* 0x0000000000180947 */ /* 0x000fea0000800000 */
[----:B------:R-:W-:Y:S01]  /*09c0*/  MOV R6, R12 ;  /* 0x0000000c00067202 */ /* 0x000fe20000000f00 */
[----:B------:R-:W-:Y:S01]  /*09d0*/  IMAD.MOV.U32 R7, RZ, RZ, R13 ;  /* 0x000000ffff077224 */ /* 0x000fe200078e000d */
[----:B------:R-:W-:-:S07]  /*09e0*/  MOV R0, 0xa00 ;  /* 0x00000a0000007802 */ /* 0x000fce0000000f00 */
[----:B0-----:R-:W-:Y:S05]  /*09f0*/  CALL.REL.NOINC `($__internal_1_$__cuda_sm20_div_rn_f64_full) ;  /* 0x0000000000487944 */ /* 0x001fea0003c00000 */
[----:B------:R-:W-:Y:S01]  /*0a00*/  IMAD.MOV.U32 R6, RZ, RZ, R14 ;  /* 0x000000ffff067224 */ /* 0x000fe200078e000e */
[----:B------:R-:W-:-:S07]  /*0a10*/  MOV R7, R15 ;  /* 0x0000000f00077202 */ /* 0x000fce0000000f00 */
.L_x_46:
[----:B0-----:R-:W-:Y:S05]  /*0a20*/  BSYNC.RECONVERGENT B0 ;  /* 0x0000000000007941 */ /* 0x001fea0003800200 */
.L_x_45:
[----:B------:R-:W0:Y:S01]  /*0a30*/  LDCU.64 UR8, c[0x0][0x398] ;  /* 0x00007300ff0877ac */ /* 0x000e220008000a00 */
[----:B------:R-:W1:Y:S01]  /*0a40*/  LDC.64 R8, c[0x0][0x390] ;  /* 0x0000e400ff087b82 */ /* 0x000e620000000a00 */
[----:B0-----:R-:W-:-:S04]  /*0a50*/  IMAD R3, R5, UR8, R3 ;  /* 0x0000000805037c24 */ /* 0x001fc8000f8e0203 */
[----:B------:R-:W-:-:S04]  /*0a60*/  IMAD R3, R3, UR9, R2 ;  /* 0x0000000903037c24 */ /* 0x000fc8000f8e0202 */
[----:B-1----:R-:W-:-:S05]  /*0a70*/  IMAD.WIDE R2, R3, 0x8, R8 ;  /* 0x0000000803027825 */ /* 0x002fca00078e0208 */
[----:B------:R-:W-:Y:S01]  /*0a80*/  STG.E.64 desc[UR6][R2.64], R6 ;  /* 0x0000000602007986 */ /* 0x000fe2000c101b06 */
[----:B------:R-:W-:Y:S05]  /*0a90*/  EXIT ;  /* 0x000000000000794d */ /* 0x000fea0003800000 */
.L_x_40:
[----:B------:R-:W1:Y:S01]  /*0aa0*/  LDC.64 R8, c[0x0][0x390] ;  /* 0x0000e400ff087b82 */ /* 0x000e620000000a00 */
[----:B------:R-:W-:-:S04]  /*0ab0*/  IMAD R3, R5, R6, R3 ;  /* 0x0000000605037224 */ /* 0x000fc800078e0203 */
[----:B------:R-:W-:Y:S02]  /*0ac0*/  IMAD R7, R3, R7, R2 ;  /* 0x0000000703077224 */ /* 0x000fe400078e0202 */
[----:B------:R-:W-:Y:S02]  /*0ad0*/  IMAD.MOV.U32 R2, RZ, RZ, 0x0 ;  /* 0x00000000ff027424 */ /* 0x000fe400078e00ff */
[----:B------:R-:W-:Y:S02]  /*0ae0*/  IMAD.MOV.U32 R3, RZ, RZ, -0x100000 ;  /* 0xfff00000ff037424 */ /* 0x000fe400078e00ff */
[----:B-1----:R-:W-:-:S05]  /*0af0*/  IMAD.WIDE R8, R7, 0x8, R8 ;  /* 0x0000000807087825 */ /* 0x002fca00078e0208 */
[----:B0-----:R-:W-:Y:S01]  /*0b00*/  STG.E.64 desc[UR6][R8.64], R2 ;  /* 0x0000000208007986 */ /* 0x001fe2000c101b06 */
[----:B------:R-:W-:Y:S05]  /*0b10*/  EXIT ;  /* 0x000000000000794d */ /* 0x000fea0003800000 */
        .weak           $__internal_1_$__cuda_sm20_div_rn_f64_full
        .type           $__internal_1_$__cuda_sm20_div_rn_f64_full,@function
        .size           $__internal_1_$__cuda_sm20_div_rn_f64_full,(.L_x_62 - $__internal_1_$__cuda_sm20_div_rn_f64_full)
$__internal_1_$__cuda_sm20_div_rn_f64_full:
[----:B------:R-:W0:Y:S01]  /*0b20*/  LDC.64 R10, c[0x0][0x3a8] ;  /* 0x0000ea00ff0a7b82 */ /* 0x000e220000000a00 */
[----:B------:R-:W-:Y:S01]  /*0b30*/  IMAD.MOV.U32 R16, RZ, RZ, 0x1 ;  /* 0x00000001ff107424 */ /* 0x000fe200078e00ff */
[C---:B------:R-:W-:Y:S01]  /*0b40*/  FSETP.GEU.AND P2, PT, |R7|.reuse, 1.469367938527859385e-39, PT ;  /* 0x001000000700780b */ /* 0x040fe20003f4e200 */
[----:B------:R-:W-:Y:S01]  /*0b50*/  IMAD.MOV.U32 R23, RZ, RZ, 0x1ca00000 ;  /* 0x1ca00000ff177424 */ /* 0x000fe200078e00ff */
[----:B------:R-:W-:Y:S01]  /*0b60*/  LOP3.LUT R15, R7, 0x7ff00000, RZ, 0xc0, !PT ;  /* 0x7ff00000070f7812 */ /* 0x000fe200078ec0ff */
[----:B------:R-:W-:Y:S04]  /*0b70*/  BSSY.RECONVERGENT B1, `(.L_x_47) ;  /* 0x0000050000017945 */ /* 0x000fe80003800200 */
[----:B------:R-:W-:Y:S01]  /*0b80*/  IMAD.MOV.U32 R22, RZ, RZ, R15 ;  /* 0x000000ffff167224 */ /* 0x000fe200078e000f */
[----:B0-----:R-:W-:-:S02]  /*0b90*/  FSETP.GEU.AND P0, PT, |R11|, 1.469367938527859385e-39, PT ;  /* 0x001000000b00780b */ /* 0x001fc40003f0e200 */
[C---:B------:R-:W-:Y:S02]  /*0ba0*/  LOP3.LUT R8, R11.reuse, 0x800fffff, RZ, 0xc0, !PT ;  /* 0x800fffff0b087812 */ /* 0x040fe400078ec0ff */
[----:B------:R-:W-:Y:S02]  /*0bb0*/  LOP3.LUT R4, R11, 0x7ff00000, RZ, 0xc0, !PT ;  /* 0x7ff000000b047812 */ /* 0x000fe400078ec0ff */
[----:B------:R-:W-:Y:S02]  /*0bc0*/  LOP3.LUT R9, R8, 0x3ff00000, RZ, 0xfc, !PT ;  /* 0x3ff0000008097812 */ /* 0x000fe400078efcff */
[----:B------:R-:W-:Y:S02]  /*0bd0*/  MOV R8, R10 ;  /* 0x0000000a00087202 */ /* 0x000fe40000000f00 */
[-C--:B------:R-:W-:Y:S02]  /*0be0*/  ISETP.GE.U32.AND P1, PT, R15, R4.reuse, PT ;  /* 0x000000040f00720c */ /* 0x080fe40003f26070 */
[----:B------:R-:W-:Y:S01]  /*0bf0*/  MOV R25, R4 ;  /* 0x0000000400197202 */ /* 0x000fe20000000f00 */
[----:B------:R-:W0:Y:S01]  /*0c00*/  @!P0 LDC.64 R12, c[0x0][0x3a8] ;  /* 0x0000ea00ff0c8b82 */ /* 0x000e220000000a00 */
[----:B------:R-:W-:-:S04]  /*0c10*/  SEL R23, R23, 0x63400000, !P1 ;  /* 0x6340000017177807 */ /* 0x000fc80004800000 */
[----:B------:R-:W-:-:S04]  /*0c20*/  @!P2 LOP3.LUT R20, R23, 0x80000000, R7, 0xf8, !PT ;  /* 0x800000001714a812 */ /* 0x000fc800078ef807 */
[----:B------:R-:W-:Y:S01]  /*0c30*/  @!P2 LOP3.LUT R21, R20, 0x100000, RZ, 0xfc, !PT ;  /* 0x001000001415a812 */ /* 0x000fe200078efcff */
[----:B------:R-:W-:Y:S01]  /*0c40*/  @!P2 IMAD.MOV.U32 R20, RZ, RZ, RZ ;  /* 0x000000ffff14a224 */ /* 0x000fe200078e00ff */
[----:B0-----:R-:W-:-:S06]  /*0c50*/  @!P0 DMUL R8, R12, 8.98846567431157953865e+307 ;  /* 0x7fe000000c088828 */ /* 0x001fcc0000000000 */
[----:B------:R-:W0:Y:S04]  /*0c60*/  MUFU.RCP64H R17, R9 ;  /* 0x0000000900117308 */ /* 0x000e280000001800 */
[----:B------:R-:W-:-:S05]  /*0c70*/  @!P0 LOP3.LUT R25, R9, 0x7ff00000, RZ, 0xc0, !PT ;  /* 0x7ff0000009198812 */ /* 0x000fca00078ec0ff */
[----:B------:R-:W-:Y:S01]  /*0c80*/  VIADD R24, R25, 0xffffffff ;  /* 0xffffffff19187836 */ /* 0x000fe20000000000 */
[----:B0-----:R-:W-:-:S08]  /*0c90*/  DFMA R12, R16, -R8, 1 ;  /* 0x3ff00000100c742b */ /* 0x001fd00000000808 */
[----:B------:R-:W-:-:S08]  /*0ca0*/  DFMA R12, R12, R12, R12 ;  /* 0x0000000c0c0c722b */ /* 0x000fd0000000000c */
[----:B------:R-:W-:Y:S01]  /*0cb0*/  DFMA R16, R16, R12, R16 ;  /* 0x0000000c1010722b */ /* 0x000fe20000000010 */
[----:B------:R-:W-:Y:S02]  /*0cc0*/  LOP3.LUT R13, R23, 0x800fffff, R7, 0xf8, !PT ;  /* 0x800fffff170d7812 */ /* 0x000fe400078ef807 */
[----:B------:R-:W-:-:S05]  /*0cd0*/  MOV R12, R6 ;  /* 0x00000006000c7202 */ /* 0x000fca0000000f00 */
[----:B------:R-:W-:Y:S02]  /*0ce0*/  DFMA R18, R16, -R8, 1 ;  /* 0x3ff000001012742b */ /* 0x000fe40000000808 */
[----:B------:R-:W-:-:S06]  /*0cf0*/  @!P2 DFMA R12, R12, 2, -R20 ;  /* 0x400000000c0ca82b */ /* 0x000fcc0000000814 */
[----:B------:R-:W-:-:S04]  /*0d00*/  DFMA R16, R16, R18, R16 ;  /* 0x000000121010722b */ /* 0x000fc80000000010 */
[----:B------:R-:W-:-:S04]  /*0d10*/  @!P2 LOP3.LUT R22, R13, 0x7ff00000, RZ, 0xc0, !PT ;  /* 0x7ff000000d16a812 */ /* 0x000fc800078ec0ff */
[----:B------:R-:W-:Y:S01]  /*0d20*/  DMUL R18, R16, R12 ;  /* 0x0000000c10127228 */ /* 0x000fe20000000000 */
[----:B------:R-:W-:-:S05]  /*0d30*/  VIADD R14, R22, 0xffffffff ;  /* 0xffffffff160e7836 */ /* 0x000fca0000000000 */
[----:B------:R-:W-:Y:S02]  /*0d40*/  ISETP.GT.U32.AND P0, PT, R14, 0x7feffffe, PT ;  /* 0x7feffffe0e00780c */ /* 0x000fe40003f04070 */
[----:B------:R-:W-:Y:S02]  /*0d50*/  DFMA R20, R18, -R8, R12 ;  /* 0x800000081214722b */ /* 0x000fe4000000000c */
[----:B------:R-:W-:-:S06]  /*0d60*/  ISETP.GT.U32.OR P0, PT, R24, 0x7feffffe, P0 ;  /* 0x7feffffe1800780c */ /* 0x000fcc0000704470 */
[----:B------:R-:W-:-:S07]  /*0d70*/  DFMA R20, R16, R20, R18 ;  /* 0x000000141014722b */ /* 0x000fce0000000012 */
[----:B------:R-:W-:Y:S05]  /*0d80*/  @P0 BRA `(.L_x_48) ;  /* 0x0000000000600947 */ /* 0x000fea0003800000 */
[----:B------:R-:W-:Y:S01]  /*0d90*/  VIADDMNMX R4, R15, -R4, 0xb9600000, !PT ;  /* 0xb96000000f047446 */ /* 0x000fe20007800904 */
[----:B------:R-:W-:-:S03]  /*0da0*/  IMAD.MOV.U32 R6, RZ, RZ, RZ ;  /* 0x000000ffff067224 */ /* 0x000fc600078e00ff */
[----:B------:R-:W-:-:S04]  /*0db0*/  VIMNMX R4, PT, PT, R4, 0x46a00000, PT ;  /* 0x46a0000004047848 */ /* 0x000fc80003fe0100 */
[----:B------:R-:W-:-:S05]  /*0dc0*/  IADD3 R4, PT, PT, -R23, R4, RZ ;  /* 0x0000000417047210 */ /* 0x000fca0007ffe1ff */
[----:B------:R-:W-:-:S06]  /*0dd0*/  VIADD R7, R4, 0x7fe00000 ;  /* 0x7fe0000004077836 */ /* 0x000fcc0000000000 */
[----:B------:R-:W-:-:S10]  /*0de0*/  DMUL R14, R20, R6 ;  /* 0x00000006140e7228 */ /* 0x000fd40000000000 */
[----:B------:R-:W-:-:S13]  /*0df0*/  FSETP.GTU.AND P0, PT, |R15|, 1.469367938527859385e-39, PT ;  /* 0x001000000f00780b */ /* 0x000fda0003f0c200 */
[----:B------:R-:W-:Y:S05]  /*0e00*/  @P0 BRA `(.L_x_49) ;  /* 0x0000000000980947 */ /* 0x000fea0003800000 */
[----:B------:R-:W-:Y:S01]  /*0e10*/  DFMA R8, R20, -R8, R12 ;  /* 0x800000081408722b */ /* 0x000fe2000000000c */
[----:B------:R-:W-:-:S09]  /*0e20*/  MOV R6, RZ ;  /* 0x000000ff00067202 */ /* 0x000fd20000000f00 */
        /* <DEDUP_REMOVED lines=14> */
.L_x_48:
[----:B------:R-:W-:-:S14]  /*0f10*/  DSETP.NAN.AND P0, PT, R6, R6, PT ;  /* 0x000000060600722a */ /* 0x000fdc0003f08000 */
[----:B------:R-:W-:Y:S05]  /*0f20*/  @P0 BRA `(.L_x_50) ;  /* 0x0000000000480947 */ /* 0x000fea0003800000 */
[----:B------:R-:W0:Y:S02]  /*0f30*/  LDC.64 R8, c[0x0][0x3a8] ;  /* 0x0000ea00ff087b82 */ /* 0x000e240000000a00 */
[----:B0-----:R-:W-:-:S14]  /*0f40*/  DSETP.NAN.AND P0, PT, R8, R8, PT ;  /* 0x000000080800722a */ /* 0x001fdc0003f08000 */
[----:B------:R-:W-:Y:S05]  /*0f50*/  @P0 BRA `(.L_x_51) ;  /* 0x0000000000300947 */ /* 0x000fea0003800000 */
[----:B------:R-:W-:Y:S01]  /*0f60*/  ISETP.NE.AND P0, PT, R22, R25, PT ;  /* 0x000000191600720c */ /* 0x000fe20003f05270 */
[----:B------:R-:W-:Y:S01]  /*0f70*/  IMAD.MOV.U32 R15, RZ, RZ, -0x80000 ;  /* 0xfff80000ff0f7424 */ /* 0x000fe200078e00ff */
[----:B------:R-:W-:-:S11]  /*0f80*/  MOV R14, 0x0 ;  /* 0x00000000000e7802 */ /* 0x000fd60000000f00 */
        /* <DEDUP_REMOVED lines=9> */
.L_x_51:
[----:B------:R-:W-:Y:S01]  /*1020*/  LOP3.LUT R15, R11, 0x80000, RZ, 0xfc, !PT ;  /* 0x000800000b0f7812 */ /* 0x000fe200078efcff */
[----:B------:R-:W-:Y:S01]  /*1030*/  IMAD.MOV.U32 R14, RZ, RZ, R10 ;  /* 0x000000ffff0e7224 */ /* 0x000fe200078e000a */
[----:B------:R-:W-:Y:S06]  /*1040*/  BRA `(.L_x_49) ;  /* 0x0000000000087947 */ /* 0x000fec0003800000 */
.L_x_50:
[----:B------:R-:W-:Y:S02]  /*1050*/  LOP3.LUT R15, R7, 0x80000, RZ, 0xfc, !PT ;  /* 0x00080000070f7812 */ /* 0x000fe400078efcff */
[----:B------:R-:W-:-:S07]  /*1060*/  MOV R14, R6 ;  /* 0x00000006000e7202 */ /* 0x000fce0000000f00 */
.L_x_49:
[----:B------:R-:W-:Y:S05]  /*1070*/  BSYNC.RECONVERGENT B1 ;  /* 0x0000000000017941 */ /* 0x000fea0003800200 */
.L_x_47:
[----:B------:R-:W-:Y:S02]  /*1080*/  HFMA2 R7, -RZ, RZ, 0, 0 ;  /* 0x00000000ff077431 */ /* 0x000fe400000001ff */
[----:B------:R-:W-:-:S04]  /*1090*/  IMAD.MOV.U32 R6, RZ, RZ, R0 ;  /* 0x000000ffff067224 */ /* 0x000fc800078e0000 */
[----:B------:R-:W-:Y:S05]  /*10a0*/  RET.REL.NODEC R6 `(_Z22primeira_multiplicacaoPdS_S_iiidi) ;  /* 0xffffffec06d47950 */ /* 0x000fea0003c3ffff */
.L_x_52:
        /* <DEDUP_REMOVED lines=13> */
.L_x_62:


//--------------------- .text._Z8transporPdS_iii  --------------------------
	.section	.text._Z8transporPdS_iii,"ax",@progbits
	.align	128
        .global         _Z8transporPdS_iii
        .type           _Z8transporPdS_iii,@function
        .size           _Z8transporPdS_iii,(.L_x_65 - _Z8transporPdS_iii)
        .other          _Z8transporPdS_iii,@"STO_CUDA_ENTRY STV_DEFAULT"
_Z8transporPdS_iii:
.text._Z8transporPdS_iii:
[----:B------:R-:W-:Y:S01]  /*0000*/  LDC R1, c[0x0][0x37c] ;  /* 0x0000df00ff017b82 */ /* 0x000fe20000000800 */
[----:B------:R-:W0:Y:S01]  /*0010*/  S2R R7, SR_TID.Y ;  /* 0x0000000000077919 */ /* 0x000e220000002200 */
[----:B------:R-:W1:Y:S01]  /*0020*/  LDCU UR4, c[0x0][0x360] ;  /* 0x00006c00ff0477ac */ /* 0x000e620008000800 */
[----:B------:R-:W0:Y:S01]  /*0030*/  S2R R2, SR_CTAID.Y ;  /* 0x0000000000027919 */ /* 0x000e220000002600 */
[----:B------:R-:W0:Y:S01]  /*0040*/  LDCU UR5, c[0x0][0x364] ;  /* 0x00006c80ff0577ac */ /* 0x000e220008000800 */
[----:B------:R-:W1:Y:S01]  /*0050*/  S2R R0, SR_TID.X ;  /* 0x0000000000007919 */ /* 0x000e620000002100 */
[----:B------:R-:W2:Y:S01]  /*0060*/  LDCU.64 UR8, c[0x0][0x390] ;  /* 0x00007200ff0877ac */ /* 0x000ea20008000a00 */
[----:B------:R-:W1:Y:S01]  /*0070*/  S2R R3, SR_CTAID.X ;  /* 0x0000000000037919 */ /* 0x000e620000002500 */
[----:B------:R-:W3:Y:S01]  /*0080*/  LDCU UR6, c[0x0][0x368] ;  /* 0x00006d00ff0677ac */ /* 0x000ee20008000800 */
[----:B------:R-:W3:Y:S01]  /*0090*/  S2R R9, SR_TID.Z ;  /* 0x0000000000097919 */ /* 0x000ee20000002300 */
[----:B------:R-:W4:Y:S01]  /*00a0*/  LDCU UR7, c[0x0][0x398] ;  /* 0x00007300ff0777ac */ /* 0x000f220008000800 */
[----:B------:R-:W3:Y:S01]  /*00b0*/  S2R R4, SR_CTAID.Z ;  /* 0x0000000000047919 */ /* 0x000ee20000002700 */
[----:B0-----:R-:W-:-:S05]  /*00c0*/  IMAD R7, R2, UR5, R7 ;  /* 0x0000000502077c24 */ /* 0x001fca000f8e0207 */
[----:B--2---:R-:W-:Y:S01]  /*00d0*/  ISETP.GE.AND P0, PT, R7, UR8, PT ;  /* 0x0000000807007c0c */ /* 0x004fe2000bf06270 */
[----:B-1----:R-:W-:-:S05]  /*00e0*/  IMAD R0, R3, UR4, R0 ;  /* 0x0000000403007c24 */ /* 0x002fca000f8e0200 */
[----:B----4-:R-:W-:Y:S01]  /*00f0*/  ISETP.GE.OR P0, PT, R0, UR7, P0 ;  /* 0x0000000700007c0c */ /* 0x010fe20008706670 */
[----:B---3--:R-:W-:-:S05]  /*0100*/  IMAD R9, R4, UR6, R9 ;  /* 0x0000000604097c24 */ /* 0x008fca000f8e0209 */
[----:B------:R-:W-:-:S13]  /*0110*/  ISETP.GE.OR P0, PT, R9, UR9, P0 ;  /* 0x0000000909007c0c */ /* 0x000fda0008706670 */
[----:B------:R-:W-:Y:S05]  /*0120*/  @P0 EXIT ;  /* 0x000000000000094d */ /* 0x000fea0003800000 */
[----:B------:R-:W0:Y:S01]  /*0130*/  LDC.64 R2, c[0x0][0x380] ;  /* 0x0000e000ff027b82 */ /* 0x000e220000000a00 */
[----:B------:R-:W1:Y:S01]  /*0140*/  LDCU.64 UR4, c[0x0][0x358] ;  /* 0x00006b00ff0477ac */ /* 0x000e620008000a00 */
[----:B------:R-:W-:-:S04]  /*0150*/  IMAD R4, R0, UR8, R7 ;  /* 0x0000000800047c24 */ /* 0x000fc8000f8e0207 */
[----:B------:R-:W-:-:S04]  /*0160*/  IMAD R5, R4, UR9, R9 ;  /* 0x0000000904057c24 */ /* 0x000fc8000f8e0209 */
[----:B0-----:R-:W-:Y:S02]  /*0170*/  IMAD.WIDE R2, R5, 0x8, R2 ;  /* 0x0000000805027825 */ /* 0x001fe400078e0202 */
[----:B------:R-:W0:Y:S04]  /*0180*/  LDC.64 R4, c[0x0][0x388] ;  /* 0x0000e200ff047b82 */ /* 0x000e280000000a00 */
[----:B-1----:R-:W2:Y:S01]  /*0190*/  LDG.E.64 R2, desc[UR4][R2.64] ;  /* 0x0000000402027981 */ /* 0x002ea2000c1e1b00 */
[----:B------:R-:W-:-:S04]  /*01a0*/  IMAD R0, R0, UR9, R9 ;  /* 0x0000000900007c24 */ /* 0x000fc8000f8e0209 */
[----:B------:R-:W-:-:S04]  /*01b0*/  IMAD R7, R0, UR8, R7 ;  /* 0x0000000800077c24 */ /* 0x000fc8000f8e0207 */
[----:B0-----:R-:W-:-:S05]  /*01c0*/  IMAD.WIDE R4, R7, 0x8, R4 ;  /* 0x0000000807047825 */ /* 0x001fca00078e0204 */
[----:B--2---:R-:W-:Y:S01]  /*01d0*/  STG.E.64 desc[UR4][R4.64], R2 ;  /* 0x0000000204007986 */ /* 0x004fe2000c101b04 */
[----:B------:R-:W-:Y:S05]  /*01e0*/  EXIT ;  /* 0x000000000000794d */ /* 0x000fea0003800000 */
.L_x_53:
        /* <DEDUP_REMOVED lines=9> */
.L_x_65:


//--------------------- .text._Z20transformacao_linearPdS_S_iiii --------------------------
	.section	.text._Z20transformacao_linearPdS_S_iiii,"ax",@progbits
	.align	128
        .global         _Z20transformacao_linearPdS_S_iiii
        .type           _Z20transformacao_linearPdS_S_iiii,@function
        .size           _Z20transformacao_linearPdS_S_iiii,(.L_x_66 - _Z20transformacao_linearPdS_S_iiii)
        .other          _Z20transformacao_linearPdS_S_iiii,@"STO_CUDA_ENTRY STV_DEFAULT"
_Z20transformacao_linearPdS_S_iiii:
.text._Z20transformacao_linearPdS_S_iiii:
        /* <DEDUP_REMOVED lines=9> */
[----:B------:R-:W3:Y:S01]  /*0090*/  S2R R4, SR_TID.Z ;  /* 0x0000000000047919 */ /* 0x000ee20000002300 */
[----:B------:R-:W4:Y:S01]  /*00a0*/  LDCU.64 UR14, c[0x0][0x3a0] ;  /* 0x00007400ff0e77ac */ /* 0x000f220008000a00 */
        /* <DEDUP_REMOVED lines=8> */
[----:B------:R-:W0:Y:S01]  /*0130*/  LDCU UR7, c[0x0][0x39c] ;  /* 0x00007380ff0777ac */ /* 0x000e220008000800 */
[----:B------:R-:W-:Y:S01]  /*0140*/  CS2R R22, SRZ ;  /* 0x0000000000167805 */ /* 0x000fe2000001ff00 */
[----:B------:R-:W1:Y:S01]  /*0150*/  LDCU.64 UR12, c[0x0][0x358] ;  /* 0x00006b00ff0c77ac */ /* 0x000e620008000a00 */
[----:B0-----:R-:W-:-:S09]  /*0160*/  UISETP.GE.AND UP0, UPT, UR7, 0x1, UPT ;  /* 0x000000010700788c */ /* 0x001fd2000bf06270 */
[----:B-1----:R-:W-:Y:S05]  /*0170*/  BRA.U !UP0, `(.L_x_54) ;  /* 0x0000000908a87547 */ /* 0x002fea000b800000 */
[----:B------:R-:W-:Y:S01]  /*0180*/  UISETP.GE.U32.AND UP1, UPT, UR7, 0x10, UPT ;  /* 0x000000100700788c */ /* 0x000fe2000bf26070 */
[----:B------:R-:W-:Y:S01]  /*0190*/  IMAD R5, R3, UR14, R2 ;  /* 0x0000000e03057c24 */ /* 0x000fe2000f8e0202 */
[----:B------:R-:W-:Y:S02]  /*01a0*/  ULOP3.LUT UR10, UR7, 0xf, URZ, 0xc0, !UPT ;  /* 0x0000000f070a7892 */ /* 0x000fe4000f8ec0ff */
[----:B------:R-:W-:Y:S01]  /*01b0*/  IMAD R4, R0, UR7, RZ ;  /* 0x0000000700047c24 */ /* 0x000fe2000f8e02ff */
[----:B------:R-:W-:Y:S01]  /*01c0*/  CS2R R22, SRZ ;  /* 0x0000000000167805 */ /* 0x000fe2000001ff00 */
[----:B------:R-:W-:Y:S01]  /*01d0*/  IMAD R5, R5, UR7, RZ ;  /* 0x0000000705057c24 */ /* 0x000fe2000f8e02ff */
[----:B------:R-:W-:Y:S01]  /*01e0*/  UISETP.NE.AND UP0, UPT, UR10, URZ, UPT ;  /* 0x000000ff0a00728c */ /* 0x000fe2000bf05270 */
[----:B------:R-:W-:Y:S01]  /*01f0*/  UMOV UR4, URZ ;  /* 0x000000ff00047c82 */ /* 0x000fe20008000000 */
[----:B------:R-:W-:Y:S09]  /*0200*/  BRA.U !UP1, `(.L_x_55) ;  /* 0x0000000509187547 */ /* 0x000ff2000b800000 */
[----:B------:R-:W0:Y:S01]  /*0210*/  LDC.64 R6, c[0x0][0x388] ;  /* 0x0000e200ff067b82 */ /* 0x000e220000000a00 */
[----:B------:R-:W1:Y:S01]  /*0220*/  LDCU.64 UR8, c[0x0][0x380] ;  /* 0x00007000ff0877ac */ /* 0x000e620008000a00 */
[----:B------:R-:W-:Y:S01]  /*0230*/  IMAD.MOV.U32 R28, RZ, RZ, R5 ;  /* 0x000000ffff1c7224 */ /* 0x000fe200078e0005 */
[----:B------:R-:W-:Y:S01]  /*0240*/  CS2R R22, SRZ ;  /* 0x0000000000167805 */ /* 0x000fe2000001ff00 */
[----:B------:R-:W-:Y:S02]  /*0250*/  ULOP3.LUT UR4, UR7, 0x7ffffff0, URZ, 0xc0, !UPT ;  /* 0x7ffffff007047892 */ /* 0x000fe4000f8ec0ff */
[----:B-1----:R-:W-:Y:S02]  /*0260*/  UIADD3 UR5, UP1, UPT, UR8, 0x40, URZ ;  /* 0x0000004008057890 */ /* 0x002fe4000ff3e0ff */
[----:B------:R-:W-:Y:S02]  /*0270*/  UIADD3 UR8, UPT, UPT, -UR4, URZ, URZ ;  /* 0x000000ff04087290 */ /* 0x000fe4000fffe1ff */
[----:B------:R-:W-:Y:S01]  /*0280*/  UIADD3.X UR6, UPT, UPT, URZ, UR9, URZ, UP1, !UPT ;  /* 0x00000009ff067290 */ /* 0x000fe20008ffe4ff */
[----:B0-----:R-:W-:-:S03]  /*0290*/  IMAD.WIDE.U32 R6, R4, 0x8, R6 ;  /* 0x0000000804067825 */ /* 0x001fc600078e0006 */
[----:B------:R-:W-:-:S04]  /*02a0*/  IADD3 R10, P0, PT, R6, 0x40, RZ ;  /* 0x00000040060a7810 */ /* 0x000fc80007f1e0ff */
[----:B------:R-:W-:-:S09]  /*02b0*/  IADD3.X R11, PT, PT, RZ, R7, RZ, P0, !PT ;  /* 0x00000007ff0b7210 */ /* 0x000fd200007fe4ff */
.L_x_56:
[----:B------:R-:W-:Y:S01]  /*02c0*/  MOV R26, UR5 ;  /* 0x00000005001a7c02 */ /* 0x000fe20008000f00 */
[----:B------:R-:W-:Y:S01]  /*02d0*/  IMAD.U32 R27, RZ, RZ, UR6 ;  /* 0x00000006ff1b7e24 */ /* 0x000fe2000f8e00ff */
[----:B------:R-:W-:Y:S01]  /*02e0*/  MOV R6, R10 ;  /* 0x0000000a00067202 */ /* 0x000fe20000000f00 */
[----:B------:R-:W-:Y:S02]  /*02f0*/  IMAD.MOV.U32 R7, RZ, RZ, R11 ;  /* 0x000000ffff077224 */ /* 0x000fe400078e000b */
[----:B------:R-:W-:-:S03]  /*0300*/  IMAD.WIDE R26, R28, 0x8, R26 ;  /* 0x000000081c1a7825 */ /* 0x000fc600078e021a */
[----:B------:R-:W2:Y:S04]  /*0310*/  LDG.E.64 R16, desc[UR12][R6.64+-0x40] ;  /* 0xffffc00c06107981 */ /* 0x000ea8000c1e1b00 */
[----:B------:R-:W2:Y:S04]  /*0320*/  LDG.E.64 R8, desc[UR12][R26.64+-0x40] ;  /* 0xffffc00c1a087981 */ /* 0x000ea8000c1e1b00 */
[----:B------:R-:W3:Y:S04]  /*0330*/  LDG.E.64 R14, desc[UR12][R6.64+-0x38] ;  /* 0xffffc80c060e7981 */ /* 0x000ee8000c1e1b00 */
[----:B------:R-:W3:Y:S04]  /*0340*/  LDG.E.64 R12, desc[UR12][R26.64+-0x38] ;  /* 0xffffc80c1a0c7981 */ /* 0x000ee8000c1e1b00 */
[----:B------:R-:W4:Y:S04]  /*0350*/  LDG.E.64 R20, desc[UR12][R6.64+-0x30] ;  /* 0xffffd00c06147981 */ /* 0x000f28000c1e1b00 */
[----:B------:R-:W4:Y:S04]  /*0360*/  LDG.E.64 R10, desc[UR12][R26.64+-0x30] ;  /* 0xffffd00c1a0a7981 */ /* 0x000f28000c1e1b00 */
[----:B------:R-:W5:Y:S04]  /*0370*/  LDG.E.64 R18, desc[UR12][R6.64+-0x28] ;  /* 0xffffd80c06127981 */ /* 0x000f68000c1e1b00 */
[----:B------:R-:W5:Y:S01]  /*0380*/  LDG.E.64 R24, desc[UR12][R6.64+0x38] ;  /* 0x0000380c06187981 */ /* 0x000f62000c1e1b00 */
[----:B--2---:R-:W-:-:S03]  /*0390*/  DFMA R16, R8, R16, R22 ;  /* 0x000000100810722b */ /* 0x004fc60000000016 */
[----:B------:R-:W5:Y:S04]  /*03a0*/  LDG.E.64 R8, desc[UR12][R26.64+-0x28] ;  /* 0xffffd80c1a087981 */ /* 0x000f68000c1e1b00 */
[----:B------:R-:W2:Y:S01]  /*03b0*/  LDG.E.64 R22, desc[UR12][R26.64+0x38] ;  /* 0x0000380c1a167981 */ /* 0x000ea2000c1e1b00 */
[----:B---3--:R-:W-:-:S03]  /*03c0*/  DFMA R14, R12, R14, R16 ;  /* 0x0000000e0c0e722b */ /* 0x008fc60000000010 */
[----:B------:R-:W3:Y:S04]  /*03d0*/  LDG.E.64 R16, desc[UR12][R6.64+-0x20] ;  /* 0xffffe00c06107981 */ /* 0x000ee8000c1e1b00 */
[----:B------:R-:W3:Y:S01]  /*03e0*/  LDG.E.64 R12, desc[UR12][R26.64+-0x20] ;  /* 0xffffe00c1a0c7981 */ /* 0x000ee2000c1e1b00 */
[----:B----4-:R-:W-:-:S03]  /*03f0*/  DFMA R20, R10, R20, R14 ;  /* 0x000000140a14722b */ /* 0x010fc6000000000e */
[----:B------:R-:W4:Y:S04]  /*0400*/  LDG.E.64 R14, desc[UR12][R6.64+-0x18] ;  /* 0xffffe80c060e7981 */ /* 0x000f28000c1e1b00 */
[----:B------:R-:W4:Y:S01]  /*0410*/  LDG.E.64 R10, desc[UR12][R26.64+-0x18] ;  /* 0xffffe80c1a0a7981 */ /* 0x000f22000c1e1b00 */
[----:B-----5:R-:W-:-:S03]  /*0420*/  DFMA R18, R8, R18, R20 ;  /* 0x000000120812722b */ /* 0x020fc60000000014 */
[----:B------:R-:W5:Y:S04]  /*0430*/  LDG.E.64 R20, desc[UR12][R6.64+-0x10] ;  /* 0xfffff00c06147981 */ /* 0x000f68000c1e1b00 */
[----:B------:R-:W5:Y:S01]  /*0440*/  LDG.E.64 R8, desc[UR12][R26.64+-0x10] ;  /* 0xfffff00c1a087981 */ /* 0x000f62000c1e1b00 */
        /* <DEDUP_REMOVED lines=24> */
[----:B------:R-:W-:-:S04]  /*05d0*/  UIADD3 UR8, UPT, UPT, UR8, 0x10, URZ ;  /* 0x0000001008087890 */ /* 0x000fc8000fffe0ff */
[----:B------:R-:W-:Y:S01]  /*05e0*/  UISETP.NE.AND UP1, UPT, UR8, URZ, UPT ;  /* 0x000000ff0800728c */ /* 0x000fe2000bf25270 */
[----:B------:R-:W-:Y:S01]  /*05f0*/  VIADD R28, R28, 0x10 ;  /* 0x000000101c1c7836 */ /* 0x000fe20000000000 */
[----:B-----5:R-:W-:-:S08]  /*0600*/  DFMA R8, R10, R8, R16 ;  /* 0x000000080a08722b */ /* 0x020fd00000000010 */
[----:B---3--:R-:W-:Y:S01]  /*0610*/  DFMA R8, R14, R12, R8 ;  /* 0x0000000c0e08722b */ /* 0x008fe20000000008 */
[----:B------:R-:W-:-:S07]  /*0620*/  IADD3 R10, P0, PT, R6, 0x80, RZ ;  /* 0x00000080060a7810 */ /* 0x000fce0007f1e0ff */
[----:B----4-:R-:W-:Y:S01]  /*0630*/  DFMA R8, R20, R18, R8 ;  /* 0x000000121408722b */ /* 0x010fe20000000008 */
[----:B------:R-:W-:-:S07]  /*0640*/  IADD3.X R11, PT, PT, RZ, R7, RZ, P0, !PT ;  /* 0x00000007ff0b7210 */ /* 0x000fce00007fe4ff */
[----:B--2---:R-:W-:Y:S01]  /*0650*/  DFMA R22, R22, R24, R8 ;  /* 0x000000181616722b */ /* 0x004fe20000000008 */
[----:B------:R-:W-:Y:S10]  /*0660*/  BRA.U UP1, `(.L_x_56) ;  /* 0xfffffffd01147547 */ /* 0x000ff4000b83ffff */
.L_x_55:
[----:B------:R-:W-:Y:S05]  /*0670*/  BRA.U !UP0, `(.L_x_54) ;  /* 0x0000000508687547 */ /* 0x000fea000b800000 */
[----:B------:R-:W-:Y:S02]  /*0680*/  UISETP.GE.U32.AND UP0, UPT, UR10, 0x8, UPT ;  /* 0x000000080a00788c */ /* 0x000fe4000bf06070 */
[----:B------:R-:W-:-:S04]  /*0690*/  ULOP3.LUT UR6, UR7, 0x7, URZ, 0xc0, !UPT ;  /* 0x0000000707067892 */ /* 0x000fc8000f8ec0ff */
[----:B------:R-:W-:-:S03]  /*06a0*/  UISETP.NE.AND UP1, UPT, UR6, URZ, UPT ;  /* 0x000000ff0600728c */ /* 0x000fc6000bf25270 */
[----:B------:R-:W-:Y:S08]  /*06b0*/  BRA.U !UP0, `(.L_x_57) ;  /* 0x0000000108907547 */ /* 0x000ff0000b800000 */
[----:B------:R-:W0:Y:S01]  /*06c0*/  LDC.64 R12, c[0x0][0x388] ;  /* 0x0000e200ff0c7b82 */ /* 0x000e220000000a00 */
[----:B------:R-:W-:Y:S01]  /*06d0*/  IADD3 R7, PT, PT, R5, UR4, RZ ;  /* 0x0000000405077c10 */ /* 0x000fe2000fffe0ff */
[----:B------:R-:W-:Y:S01]  /*06e0*/  VIADD R11, R4, UR4 ;  /* 0x00000004040b7c36 */ /* 0x000fe20008000000 */
[----:B------:R-:W1:Y:S05]  /*06f0*/  LDCU.64 UR8, c[0x0][0x388] ;  /* 0x00007100ff0877ac */ /* 0x000e6a0008000a00 */
[----:B------:R-:W2:Y:S01]  /*0700*/  LDC.64 R8, c[0x0][0x380] ;  /* 0x0000e000ff087b82 */ /* 0x000ea20000000a00 */
[----:B0-----:R-:W-:-:S06]  /*0710*/  IMAD.WIDE.U32 R12, R11, 0x8, R12 ;  /* 0x000000080b0c7825 */ /* 0x001fcc00078e000c */
[----:B------:R-:W3:Y:S01]  /*0720*/  LDG.E.64 R12, desc[UR12][R12.64] ;  /* 0x0000000c0c0c7981 */ /* 0x000ee2000c1e1b00 */
[----:B--2---:R-:W-:-:S05]  /*0730*/  IMAD.WIDE R8, R7, 0x8, R8 ;  /* 0x0000000807087825 */ /* 0x004fca00078e0208 */
[----:B------:R-:W3:Y:S01]  /*0740*/  LDG.E.64 R10, desc[UR12][R8.64] ;  /* 0x0000000c080a7981 */ /* 0x000ee2000c1e1b00 */
[----:B------:R-:W-:-:S03]  /*0750*/  IADD3 R7, P0, PT, R4, UR4, RZ ;  /* 0x0000000404077c10 */ /* 0x000fc6000ff1e0ff */
[----:B------:R-:W2:Y:S01]  /*0760*/  LDG.E.64 R18, desc[UR12][R8.64+0x10] ;  /* 0x0000100c08127981 */ /* 0x000ea2000c1e1b00 */
[----:B------:R-:W-:Y:S02]  /*0770*/  IADD3.X R14, PT, PT, RZ, RZ, RZ, P0, !PT ;  /* 0x000000ffff0e7210 */ /* 0x000fe400007fe4ff */
[C---:B-1----:R-:W-:Y:S01]  /*0780*/  LEA R6, P0, R7.reuse, UR8, 0x3 ;  /* 0x0000000807067c11 */ /* 0x042fe2000f8018ff */
[----:B------:R-:W4:Y:S03]  /*0790*/  LDG.E.64 R24, desc[UR12][R8.64+0x38] ;  /* 0x0000380c08187981 */ /* 0x000f26000c1e1b00 */
[----:B------:R-:W-:Y:S02]  /*07a0*/  LEA.HI.X R7, R7, UR9, R14, 0x3, P0 ;  /* 0x0000000907077c11 */ /* 0x000fe400080f1c0e */
[----:B------:R-:W5:Y:S04]  /*07b0*/  LDG.E.64 R14, desc[UR12][R8.64+0x8] ;  /* 0x0000080c080e7981 */ /* 0x000f68000c1e1b00 */
[----:B------:R-:W5:Y:S04]  /*07c0*/  LDG.E.64 R16, desc[UR12][R6.64+0x8] ;  /* 0x0000080c06107981 */ /* 0x000f68000c1e1b00 */
[----:B------:R-:W2:Y:S04]  /*07d0*/  LDG.E.64 R20, desc[UR12][R6.64+0x10] ;  /* 0x0000100c06147981 */ /* 0x000ea8000c1e1b00 */
[----:B------:R-:W4:Y:S01]  /*07e0*/  LDG.E.64 R26, desc[UR12][R6.64+0x38] ;  /* 0x0000380c061a7981 */ /* 0x000f22000c1e1b00 */
[----:B---3--:R-:W-:-:S03]  /*07f0*/  DFMA R22, R10, R12, R22 ;  /* 0x0000000c0a16722b */ /* 0x008fc60000000016 */
[----:B------:R-:W3:Y:S04]  /*0800*/  LDG.E.64 R10, desc[UR12][R8.64+0x18] ;  /* 0x0000180c080a7981 */ /* 0x000ee8000c1e1b00 */
[----:B------:R-:W3:Y:S01]  /*0810*/  LDG.E.64 R12, desc[UR12][R6.64+0x18] ;  /* 0x0000180c060c7981 */ /* 0x000ee2000c1e1b00 */
[----:B-----5:R-:W-:-:S03]  /*0820*/  DFMA R22, R14, R16, R22 ;  /* 0x000000100e16722b */ /* 0x020fc60000000016 */
[----:B------:R-:W5:Y:S04]  /*0830*/  LDG.E.64 R14, desc[UR12][R8.64+0x20] ;  /* 0x0000200c080e7981 */ /* 0x000f68000c1e1b00 */
[----:B------:R-:W5:Y:S01]  /*0840*/  LDG.E.64 R16, desc[UR12][R6.64+0x20] ;  /* 0x0000200c06107981 */ /* 0x000f62000c1e1b00 */
[----:B--2---:R-:W-:-:S03]  /*0850*/  DFMA R22, R18, R20, R22 ;  /* 0x000000141216722b */ /* 0x004fc60000000016 */
[----:B------:R-:W2:Y:S04]  /*0860*/  LDG.E.64 R18, desc[UR12][R8.64+0x28] ;  /* 0x0000280c08127981 */ /* 0x000ea8000c1e1b00 */
[----:B------:R-:W2:Y:S01]  /*0870*/  LDG.E.64 R20, desc[UR12][R6.64+0x28] ;  /* 0x0000280c06147981 */ /* 0x000ea2000c1e1b00 */
[----:B---3--:R-:W-:-:S03]  /*0880*/  DFMA R10, R10, R12, R22 ;  /* 0x0000000c0a0a722b */ /* 0x008fc60000000016 */
[----:B------:R-:W3:Y:S04]  /*0890*/  LDG.E.64 R12, desc[UR12][R8.64+0x30] ;  /* 0x0000300c080c7981 */ /* 0x000ee8000c1e1b00 */
[----:B------:R-:W3:Y:S01]  /*08a0*/  LDG.E.64 R22, desc[UR12][R6.64+0x30] ;  /* 0x0000300c06167981 */ /* 0x000ee2000c1e1b00 */
[----:B-----5:R-:W-:-:S08]  /*08b0*/  DFMA R10, R14, R16, R10 ;  /* 0x000000100e0a722b */ /* 0x020fd0000000000a */
[----:B--2---:R-:W-:Y:S01]  /*08c0*/  DFMA R10, R18, R20, R10 ;  /* 0x00000014120a722b */ /* 0x004fe2000000000a */
[----:B------:R-:W-:-:S07]  /*08d0*/  UIADD3 UR4, UPT, UPT, UR4, 0x8, URZ ;  /* 0x0000000804047890 */ /* 0x000fce000fffe0ff */
[----:B---3--:R-:W-:-:S08]  /*08e0*/  DFMA R22, R12, R22, R10 ;  /* 0x000000160c16722b */ /* 0x008fd0000000000a */
[----:B----4-:R-:W-:-:S11]  /*08f0*/  DFMA R22, R24, R26, R22 ;  /* 0x0000001a1816722b */ /* 0x010fd60000000016 */
.L_x_57:
[----:B------:R-:W-:Y:S05]  /*0900*/  BRA.U !UP1, `(.L_x_54) ;  /* 0x0000000109c47547 */ /* 0x000fea000b800000 */
[----:B------:R-:W-:Y:S02]  /*0910*/  UISETP.GE.U32.AND UP0, UPT, UR6, 0x4, UPT ;  /* 0x000000040600788c */ /* 0x000fe4000bf06070 */
[----:B------:R-:W-:-:S04]  /*0920*/  ULOP3.LUT UR5, UR7, 0x3, URZ, 0xc0, !UPT ;  /* 0x0000000307057892 */ /* 0x000fc8000f8ec0ff */
[----:B------:R-:W-:-:S03]  /*0930*/  UISETP.NE.AND UP1, UPT, UR5, URZ, UPT ;  /* 0x000000ff0500728c */ /* 0x000fc6000bf25270 */
[----:B------:R-:W-:Y:S08]  /*0940*/  BRA.U !UP0, `(.L_x_58) ;  /* 0x0000000108607547 */ /* 0x000ff0000b800000 */
[----:B------:R-:W0:Y:S01]  /*0950*/  LDC.64 R6, c[0x0][0x388] ;  /* 0x0000e200ff067b82 */ /* 0x000e220000000a00 */
[----:B------:R-:W1:Y:S01]  /*0960*/  LDCU.64 UR6, c[0x0][0x388] ;  /* 0x00007100ff0677ac */ /* 0x000e620008000a00 */
[C---:B------:R-:W-:Y:S01]  /*0970*/  IADD3 R11, PT, PT, R4.reuse, UR4, RZ ;  /* 0x00000004040b7c10 */ /* 0x040fe2000fffe0ff */
[----:B------:R-:W-:Y:S01]  /*0980*/  VIADD R9, R5, UR4 ;  /* 0x0000000405097c36 */ /* 0x000fe20008000000 */
[----:B------:R-:W-:-:S04]  /*0990*/  IADD3 R12, P0, PT, R4, UR4, RZ ;  /* 0x00000004040c7c10 */ /* 0x000fc8000ff1e0ff */
[----:B------:R-:W2:Y:S01]  /*09a0*/  LDC.64 R24, c[0x0][0x380] ;  /* 0x0000e000ff187b82 */ /* 0x000ea20000000a00 */
[----:B0-----:R-:W-:-:S04]  /*09b0*/  IMAD.WIDE.U32 R10, R11, 0x8, R6 ;  /* 0x000000080b0a7825 */ /* 0x001fc800078e0006 */
[----:B------:R-:W-:Y:S01]  /*09c0*/  IMAD.X R7, RZ, RZ, RZ, P0 ;  /* 0x000000ffff077224 */ /* 0x000fe200000e06ff */
[C---:B-1----:R-:W-:Y:S01]  /*09d0*/  LEA R6, P0, R12.reuse, UR6, 0x3 ;  /* 0x000000060c067c11 */ /* 0x042fe2000f8018ff */
[----:B------:R-:W3:Y:S01]  /*09e0*/  LDG.E.64 R10, desc[UR12][R10.64] ;  /* 0x0000000c0a0a7981 */ /* 0x000ee2000c1e1b00 */
[----:B--2---:R-:W-:Y:S02]  /*09f0*/  IMAD.WIDE R24, R9, 0x8, R24 ;  /* 0x0000000809187825 */ /* 0x004fe400078e0218 */
[----:B------:R-:W-:-:S03]  /*0a00*/  LEA.HI.X R7, R12, UR7, R7, 0x3, P0 ;  /* 0x000000070c077c11 */ /* 0x000fc600080f1c07 */
[----:B------:R-:W3:Y:S04]  /*0a10*/  LDG.E.64 R8, desc[UR12][R24.64] ;  /* 0x0000000c18087981 */ /* 0x000ee8000c1e1b00 */
[----:B------:R-:W2:Y:S04]  /*0a20*/  LDG.E.64 R12, desc[UR12][R24.64+0x8] ;  /* 0x0000080c180c7981 */ /* 0x000ea8000c1e1b00 */
[----:B------:R-:W2:Y:S04]  /*0a30*/  LDG.E.64 R14, desc[UR12][R6.64+0x8] ;  /* 0x0000080c060e7981 */ /* 0x000ea8000c1e1b00 */
[----:B------:R-:W4:Y:S04]  /*0a40*/  LDG.E.64 R16, desc[UR12][R24.64+0x10] ;  /* 0x0000100c18107981 */ /* 0x000f28000c1e1b00 */
[----:B------:R-:W4:Y:S04]  /*0a50*/  LDG.E.64 R18, desc[UR12][R6.64+0x10] ;  /* 0x0000100c06127981 */ /* 0x000f28000c1e1b00 */
[----:B------:R-:W5:Y:S04]  /*0a60*/  LDG.E.64 R20, desc[UR12][R24.64+0x18] ;  /* 0x0000180c18147981 */ /* 0x000f68000c1e1b00 */
[----:B------:R-:W5:Y:S01]  /*0a70*/  LDG.E.64 R26, desc[UR12][R6.64+0x18] ;  /* 0x0000180c061a7981 */ /* 0x000f62000c1e1b00 */
[----:B------:R-:W-:Y:S01]  /*0a80*/  UIADD3 UR4, UPT, UPT, UR4, 0x4, URZ ;  /* 0x0000000404047890 */ /* 0x000fe2000fffe0ff */
[----:B---3--:R-:W-:-:S08]  /*0a90*/  DFMA R8, R8, R10, R22 ;  /* 0x0000000a0808722b */ /* 0x008fd00000000016 */
[----:B--2---:R-:W-:-:S08]  /*0aa0*/  DFMA R8, R12, R14, R8 ;  /* 0x0000000e0c08722b */ /* 0x004fd00000000008 */
[----:B----4-:R-:W-:-:S08]  /*0ab0*/  DFMA R8, R16, R18, R8 ;  /* 0x000000121008722b */ /* 0x010fd00000000008 */
[----:B-----5:R-:W-:-:S11]  /*0ac0*/  DFMA R22, R20, R26, R8 ;  /* 0x0000001a1416722b */ /* 0x020fd60000000008 */
.L_x_58:
[----:B------:R-:W-:Y:S05]  /*0ad0*/  BRA.U !UP1, `(.L_x_54) ;  /* 0x0000000109507547 */ /* 0x000fea000b800000 */
[----:B------:R-:W0:Y:S01]  /*0ae0*/  LDC.64 R8, c[0x0][0x388] ;  /* 0x0000e200ff087b82 */ /* 0x000e220000000a00 */
[----:B------:R-:W-:Y:S01]  /*0af0*/  IADD3 R11, PT, PT, R4, UR4, RZ ;  /* 0x00000004040b7c10 */ /* 0x000fe2000fffe0ff */
[----:B------:R-:W-:-:S06]  /*0b00*/  UIADD3 UR5, UPT, UPT, -UR5, URZ, URZ ;  /* 0x000000ff05057290 */ /* 0x000fcc000fffe1ff */
[----:B------:R-:W1:Y:S01]  /*0b10*/  LDC.64 R6, c[0x0][0x380] ;  /* 0x0000e000ff067b82 */ /* 0x000e620000000a00 */
[----:B0-----:R-:W-:-:S04]  /*0b20*/  IMAD.WIDE.U32 R8, R11, 0x8, R8 ;  /* 0x000000080b087825 */ /* 0x001fc800078e0008 */
[----:B------:R-:W-:Y:S01]  /*0b30*/  IMAD.MOV.U32 R10, RZ, RZ, R8 ;  /* 0x000000ffff0a7224 */ /* 0x000fe200078e0008 */
[----:B------:R-:W-:Y:S01]  /*0b40*/  MOV R13, R9 ;  /* 0x00000009000d7202 */ /* 0x000fe20000000f00 */
[----:B------:R-:W-:-:S07]  /*0b50*/  VIADD R11, R5, UR4 ;  /* 0x00000004050b7c36 */ /* 0x000fce0008000000 */
.L_x_59:
[----:B-1----:R-:W-:Y:S01]  /*0b60*/  IMAD.WIDE R4, R11, 0x8, R6 ;  /* 0x000000080b047825 */ /* 0x002fe200078e0206 */
[----:B------:R-:W-:-:S03]  /*0b70*/  MOV R8, R10 ;  /* 0x0000000a00087202 */ /* 0x000fc60000000f00 */
[----:B------:R-:W-:Y:S02]  /*0b80*/  IMAD.MOV.U32 R9, RZ, RZ, R13 ;  /* 0x000000ffff097224 */ /* 0x000fe400078e000d */
[----:B------:R-:W2:Y:S04]  /*0b90*/  LDG.E.64 R4, desc[UR12][R4.64] ;  /* 0x0000000c04047981 */ /* 0x000ea8000c1e1b00 */
[----:B------:R-:W2:Y:S01]  /*0ba0*/  LDG.E.64 R8, desc[UR12][R8.64] ;  /* 0x0000000c08087981 */ /* 0x000ea2000c1e1b00 */
[----:B------:R-:W-:Y:S01]  /*0bb0*/  UIADD3 UR5, UPT, UPT, UR5, 0x1, URZ ;  /* 0x0000000105057890 */ /* 0x000fe2000fffe0ff */
[----:B------:R-:W-:Y:S02]  /*0bc0*/  IADD3 R10, P0, PT, R10, 0x8, RZ ;  /* 0x000000080a0a7810 */ /* 0x000fe40007f1e0ff */
[----:B------:R-:W-:Y:S01]  /*0bd0*/  IADD3 R11, PT, PT, R11, 0x1, RZ ;  /* 0x000000010b0b7810 */ /* 0x000fe20007ffe0ff */
[----:B------:R-:W-:Y:S01]  /*0be0*/  UISETP.NE.AND UP0, UPT, UR5, URZ, UPT ;  /* 0x000000ff0500728c */ /* 0x000fe2000bf05270 */
[----:B------:R-:W-:Y:S01]  /*0bf0*/  IADD3.X R13, PT, PT, RZ, R13, RZ, P0, !PT ;  /* 0x0000000dff0d7210 */ /* 0x000fe200007fe4ff */
[----:B--2---:R-:W-:-:S07]  /*0c00*/  DFMA R22, R4, R8, R22 ;  /* 0x000000080416722b */ /* 0x004fce0000000016 */
[----:B------:R-:W-:Y:S05]  /*0c10*/  BRA.U UP0, `(.L_x_59) ;  /* 0xfffffffd00d07547 */ /* 0x000fea000b83ffff */
.L_x_54:
[----:B------:R-:W0:Y:S01]  /*0c20*/  LDC.64 R4, c[0x0][0x390] ;  /* 0x0000e400ff047b82 */ /* 0x000e220000000a00 */
[----:B------:R-:W-:-:S04]  /*0c30*/  IMAD R3, R3, UR11, R0 ;  /* 0x0000000b03037c24 */ /* 0x000fc8000f8e0200 */
[----:B------:R-:W-:-:S04]  /*0c40*/  IMAD R3, R3, UR14, R2 ;  /* 0x0000000e03037c24 */ /* 0x000fc8000f8e0202 */
[----:B0-----:R-:W-:-:S05]  /*0c50*/  IMAD.WIDE R2, R3, 0x8, R4 ;  /* 0x0000000803027825 */ /* 0x001fca00078e0204 */
[----:B------:R-:W-:Y:S01]  /*0c60*/  STG.E.64 desc[UR12][R2.64], R22 ;  /* 0x0000001602007986 */ /* 0x000fe2000c101b0c */
[----:B------:R-:W-:Y:S05]  /*0c70*/  EXIT ;  /* 0x000000000000794d */ /* 0x000fea0003800000 */
.L_x_60:
        /* <DEDUP_REMOVED lines=16> */
.L_x_66:


//--------------------- .nv.shared.reserved.0     --------------------------
	.section	.nv.shared.reserved.0,"aw",@nobits
	.weak		__nv_reservedSMEM_offset_0_alias
	.size		__nv_reservedSMEM_offset_0_alias, 0, 64
	.other		__nv_reservedSMEM_offset_0_alias,@"STO_CUDA_RESERVED_SHARED STV_DEFAULT"
__nv_reservedSMEM_offset_0_alias:
	.zero		0
	.zero		64


//--------------------- .nv.constant0._Z7softmaxPdiii --------------------------
	.section	.nv.constant0._Z7softmaxPdiii,"a",@progbits
	.sectionflags	@""
	.align	4
.nv.constant0._Z7softmaxPdiii:
	.zero		916


//--------------------- .nv.constant0._Z22primeira_multiplicacaoPdS_S_iiidi --------------------------
	.section	.nv.constant0._Z22primeira_multiplicacaoPdS_S_iiidi,"a",@progbits
	.sectionflags	@""
	.align	4
.nv.constant0._Z22primeira_multiplicacaoPdS_S_iiidi:
	.zero		948


//--------------------- .nv.constant0._Z8transporPdS_iii --------------------------
	.section	.nv.constant0._Z8transporPdS_iii,"a",@progbits
	.sectionflags	@""
	.align	4
.nv.constant0._Z8transporPdS_iii:
	.zero		924


//--------------------- .nv.constant0._Z20transformacao_linearPdS_S_iiii --------------------------
	.section	.nv.constant0._Z20transformacao_linearPdS_S_iiii,"a",@progbits
	.sectionflags	@""
	.align	4
.nv.constant0._Z20transformacao_linearPdS_S_iiii:
	.zero		936


//--------------------- SYMBOLS --------------------------

	.type		.nv.reservedSmem.offset0,@object
	.size		.nv.reservedSmem.offset0,0x4
